	.target	sm_90a

	.elftype	@"ET_EXEC"


//--------------------- .note.nv.tkinfo           --------------------------
	.section	.note.nv.tkinfo,"",@"SHT_NOTE"
	.sectionflags	@"SHF_NOTE_NV_TKINFO"
	.tkinfo
        /*0018*/ 	.word	0x00000002
        /*0030*/ 	.string	""
        /*0030*/ 	.string	"ptxas"
        /*0030*/ 	.string	"Cuda compilation tools, release 13.0, V13.0.88"
        /*0030*/ 	.string	"Build cuda_13.0.r13.0/compiler.36424714_0"
        /*0030*/ 	.string	"-arch sm_90a -m 64 "



//--------------------- .note.nv.cuinfo           --------------------------
	.section	.note.nv.cuinfo,"",@"SHT_NOTE"
	.sectionflags	@"SHF_NOTE_NV_CUINFO"
        /*0018*/ 	.short	0x0002
        /*001a*/ 	.short	0x005a
        /*001c*/ 	.short	0x0082
	.zero		2


//--------------------- .nv.info                  --------------------------
	.section	.nv.info,"",@"SHT_CUDA_INFO"
	.align	4


	//----- nvinfo : EIATTR_REGCOUNT
	.align		4
        /*0000*/ 	.byte	0x04, 0x2f
        /*0002*/ 	.short	(.L_15 - .L_14)
	.align		4
.L_14:
        /*0004*/ 	.word	index@(_ZN7cutlass13device_kernelINS_4gemm6kernel13GemmUniversalIN4cute5tupleIJiiiiEEENS1_10collective13CollectiveMmaINS1_34MainloopSm90TmaGmmaWarpSpecializedILi5ENS5_IJNS4_1CILi1EEESB_SB_EEENS1_35KernelTmaWarpSpecializedCooperativeEEENS5_IJNSA_ILi128EEENSA_ILi64EEENSA_ILi32EEEEEEaNS5_IJlSB_lEEEaSJ_NS4_8TiledMMAINS4_8MMA_AtomIJNS4_4SM904GMMA26MMA_64x64x32_S32S8S8_SS_TNEEEENS4_6LayoutINS5_IJNSA_ILi2EEESB_SB_EEENS5_IJSB_NSA_ILi0EEEST_EEEEENS5_IJNS4_10UnderscoreESW_SW_EEEEENS4_13SM90_TMA_LOADENS4_14ComposedLayoutINS4_7SwizzleILi1ELi4ELi3EEENS4_18smem_ptr_flag_bitsILi8EEENSQ_INS5_IJNSA_ILi8EEESH_EEENS5_IJSH_SB_EEEEEEEvNS4_8identityESZ_S19_vS1A_EENS_8epilogue10collective6detail29Sm90TmaWarpSpecializedAdapterINS1D_15DefaultEpilogueIaSJ_SJ_NS1C_6thread17LinearCombinationIaLi1EiiLNS1H_9ScaleType4KindE0ELNS_15FloatRoundStyleE2EaEENS1_15EpilogueDefaultEEEEEvvEEEEvNT_6ParamsE)
        /*0008*/ 	.word	0x000000a8


	//----- nvinfo : EIATTR_FRAME_SIZE
	.align		4
.L_15:
        /*000c*/ 	.byte	0x04, 0x11
        /*000e*/ 	.short	(.L_17 - .L_16)
	.align		4
.L_16:
        /*0010*/ 	.word	index@(_ZN7cutlass13device_kernelINS_4gemm6kernel13GemmUniversalIN4cute5tupleIJiiiiEEENS1_10collective13CollectiveMmaINS1_34MainloopSm90TmaGmmaWarpSpecializedILi5ENS5_IJNS4_1CILi1EEESB_SB_EEENS1_35KernelTmaWarpSpecializedCooperativeEEENS5_IJNSA_ILi128EEENSA_ILi64EEENSA_ILi32EEEEEEaNS5_IJlSB_lEEEaSJ_NS4_8TiledMMAINS4_8MMA_AtomIJNS4_4SM904GMMA26MMA_64x64x32_S32S8S8_SS_TNEEEENS4_6LayoutINS5_IJNSA_ILi2EEESB_SB_EEENS5_IJSB_NSA_ILi0EEEST_EEEEENS5_IJNS4_10UnderscoreESW_SW_EEEEENS4_13SM90_TMA_LOADENS4_14ComposedLayoutINS4_7SwizzleILi1ELi4ELi3EEENS4_18smem_ptr_flag_bitsILi8EEENSQ_INS5_IJNSA_ILi8EEESH_EEENS5_IJSH_SB_EEEEEEEvNS4_8identityESZ_S19_vS1A_EENS_8epilogue10collective6detail29Sm90TmaWarpSpecializedAdapterINS1D_15DefaultEpilogueIaSJ_SJ_NS1C_6thread17LinearCombinationIaLi1EiiLNS1H_9ScaleType4KindE0ELNS_15FloatRoundStyleE2EaEENS1_15EpilogueDefaultEEEEEvvEEEEvNT_6ParamsE)
        /*0014*/ 	.word	0x00000000


	//----- nvinfo : EIATTR_MIN_STACK_SIZE
	.align		4
.L_17:
        /*0018*/ 	.byte	0x04, 0x12
        /*001a*/ 	.short	(.L_19 - .L_18)
	.align		4
.L_18:
        /*001c*/ 	.word	index@(_ZN7cutlass13device_kernelINS_4gemm6kernel13GemmUniversalIN4cute5tupleIJiiiiEEENS1_10collective13CollectiveMmaINS1_34MainloopSm90TmaGmmaWarpSpecializedILi5ENS5_IJNS4_1CILi1EEESB_SB_EEENS1_35KernelTmaWarpSpecializedCooperativeEEENS5_IJNSA_ILi128EEENSA_ILi64EEENSA_ILi32EEEEEEaNS5_IJlSB_lEEEaSJ_NS4_8TiledMMAINS4_8MMA_AtomIJNS4_4SM904GMMA26MMA_64x64x32_S32S8S8_SS_TNEEEENS4_6LayoutINS5_IJNSA_ILi2EEESB_SB_EEENS5_IJSB_NSA_ILi0EEEST_EEEEENS5_IJNS4_10UnderscoreESW_SW_EEEEENS4_13SM90_TMA_LOADENS4_14ComposedLayoutINS4_7SwizzleILi1ELi4ELi3EEENS4_18smem_ptr_flag_bitsILi8EEENSQ_INS5_IJNSA_ILi8EEESH_EEENS5_IJSH_SB_EEEEEEEvNS4_8identityESZ_S19_vS1A_EENS_8epilogue10collective6detail29Sm90TmaWarpSpecializedAdapterINS1D_15DefaultEpilogueIaSJ_SJ_NS1C_6thread17LinearCombinationIaLi1EiiLNS1H_9ScaleType4KindE0ELNS_15FloatRoundStyleE2EaEENS1_15EpilogueDefaultEEEEEvvEEEEvNT_6ParamsE)
        /*0020*/ 	.word	0x00000000
.L_19:


//--------------------- .nv.compat                --------------------------
	.section	.nv.compat,"",@"SHT_CUDA_COMPAT_INFO"
	.align	4
        /*0000*/ 	.byte	0x02, 0x09, 0x01, 0x00, 0x02, 0x02, 0x04, 0x00, 0x02, 0x05, 0x05, 0x00, 0x03, 0x07, 0x01, 0x01
        /*0010*/ 	.byte	0x02, 0x03, 0x01, 0x00, 0x02, 0x06, 0x01, 0x00, 0x04, 0x0b, 0x08, 0x00, 0x00, 0x00, 0x00, 0x00
        /*0020*/ 	.byte	0x00, 0x00, 0x00, 0x00


//--------------------- .nv.info._ZN7cutlass13device_kernelINS_4gemm6kernel13GemmUniversalIN4cute5tupleIJiiiiEEENS1_10collective13CollectiveMmaINS1_34MainloopSm90TmaGmmaWarpSpecializedILi5ENS5_IJNS4_1CILi1EEESB_SB_EEENS1_35KernelTmaWarpSpecializedCooperativeEEENS5_IJNSA_ILi128EEENSA_ILi64EEENSA_ILi32EEEEEEaNS5_IJlSB_lEEEaSJ_NS4_8TiledMMAINS4_8MMA_AtomIJNS4_4SM904GMMA26MMA_64x64x32_S32S8S8_SS_TNEEEENS4_6LayoutINS5_IJNSA_ILi2EEESB_SB_EEENS5_IJSB_NSA_ILi0EEEST_EEEEENS5_IJNS4_10UnderscoreESW_SW_EEEEENS4_13SM90_TMA_LOADENS4_14ComposedLayoutINS4_7SwizzleILi1ELi4ELi3EEENS4_18smem_ptr_flag_bitsILi8EEENSQ_INS5_IJNSA_ILi8EEESH_EEENS5_IJSH_SB_EEEEEEEvNS4_8identityESZ_S19_vS1A_EENS_8epilogue10collective6detail29Sm90TmaWarpSpecializedAdapterINS1D_15DefaultEpilogueIaSJ_SJ_NS1C_6thread17LinearCombinationIaLi1EiiLNS1H_9ScaleType4KindE0ELNS_15FloatRoundStyleE2EaEENS1_15EpilogueDefaultEEEEEvvEEEEvNT_6ParamsE --------------------------
	.section	.nv.info._ZN7cutlass13device_kernelINS_4gemm6kernel13GemmUniversalIN4cute5tupleIJiiiiEEENS1_10collective13CollectiveMmaINS1_34MainloopSm90TmaGmmaWarpSpecializedILi5ENS5_IJNS4_1CILi1EEESB_SB_EEENS1_35KernelTmaWarpSpecializedCooperativeEEENS5_IJNSA_ILi128EEENSA_ILi64EEENSA_ILi32EEEEEEaNS5_IJlSB_lEEEaSJ_NS4_8TiledMMAINS4_8MMA_AtomIJNS4_4SM904GMMA26MMA_64x64x32_S32S8S8_SS_TNEEEENS4_6LayoutINS5_IJNSA_ILi2EEESB_SB_EEENS5_IJSB_NSA_ILi0EEEST_EEEEENS5_IJNS4_10UnderscoreESW_SW_EEEEENS4_13SM90_TMA_LOADENS4_14ComposedLayoutINS4_7SwizzleILi1ELi4ELi3EEENS4_18smem_ptr_flag_bitsILi8EEENSQ_INS5_IJNSA_ILi8EEESH_EEENS5_IJSH_SB_EEEEEEEvNS4_8identityESZ_S19_vS1A_EENS_8epilogue10collective6detail29Sm90TmaWarpSpecializedAdapterINS1D_15DefaultEpilogueIaSJ_SJ_NS1C_6thread17LinearCombinationIaLi1EiiLNS1H_9ScaleType4KindE0ELNS_15FloatRoundStyleE2EaEENS1_15EpilogueDefaultEEEEEvvEEEEvNT_6ParamsE,"",@"SHT_CUDA_INFO"
	.sectionflags	@""
	.align	4


	//----- nvinfo : EIATTR_CUDA_API_VERSION
	.align		4
        /*0000*/ 	.byte	0x04, 0x37
        /*0002*/ 	.short	(.L_21 - .L_20)
.L_20:
        /*0004*/ 	.word	0x00000082


	//----- nvinfo : EIATTR_KPARAM_INFO
	.align		4
.L_21:
        /*0008*/ 	.byte	0x04, 0x17
        /*000a*/ 	.short	(.L_23 - .L_22)
.L_22:
        /*000c*/ 	.word	0x00000000
        /*0010*/ 	.short	0x0000
        /*0012*/ 	.short	0x0070
        /*0014*/ 	.byte	0x00, 0xf0, 0x01, 0x10


	//----- nvinfo : EIATTR_SPARSE_MMA_MASK
	.align		4
.L_23:
        /*0018*/ 	.byte	0x03, 0x50
        /*001a*/ 	.short	0x0000


	//----- nvinfo : EIATTR_MAXREG_COUNT
	.align		4
        /*001c*/ 	.byte	0x03, 0x1b
        /*001e*/ 	.short	0x00a8


	//----- nvinfo : EIATTR_NUM_BARRIERS
	.align		4
        /*0020*/ 	.byte	0x02, 0x4c
        /*0022*/ 	.byte	0x01
	.zero		1


	//----- nvinfo : EIATTR_EXTERNS
	.align		4
        /*0024*/ 	.byte	0x04, 0x0f
        /*0026*/ 	.short	(.L_25 - .L_24)


	//   ....[0]....
	.align		4
.L_24:
        /*0028*/ 	.word	index@(__assertfail)


	//----- nvinfo : EIATTR_MERCURY_ISA_VERSION
	.align		4
.L_25:
        /*002c*/ 	.byte	0x03, 0x5f
        /*002e*/ 	.short	0x0101


	//----- nvinfo : EIATTR_INT_WARP_WIDE_INSTR_OFFSETS
	.align		4
        /*0030*/ 	.byte	0x04, 0x31
        /*0032*/ 	.short	(.L_27 - .L_26)


	//   ....[0]....
.L_26:
        /*0034*/ 	.word	0x00000410


	//   ....[1]....
        /*0038*/ 	.word	0x00000420


	//   ....[2]....
        /*003c*/ 	.word	0x000004e0


	//----- nvinfo : EIATTR_COOP_GROUP_MASK_REGIDS
	.align		4
.L_27:
        /*0040*/ 	.byte	0x04, 0x29
        /*0042*/ 	.short	(.L_29 - .L_28)


	//   ....[0]....
.L_28:
        /*0044*/ 	.word	0xffffffff


	//   ....[1]....
        /*0048*/ 	.word	0xffffffff


	//   ....[2]....
        /*004c*/ 	.word	0xffffffff


	//   ....[3]....
        /*0050*/ 	.word	0xffffffff


	//   ....[4]....
        /*0054*/ 	.word	0xffffffff


	//----- nvinfo : EIATTR_COOP_GROUP_INSTR_OFFSETS
	.align		4
.L_29:
        /*0058*/ 	.byte	0x04, 0x28
        /*005a*/ 	.short	(.L_31 - .L_30)


	//   ....[0]....
.L_30:
        /*005c*/ 	.word	0x00000060


	//   ....[1]....
        /*0060*/ 	.word	0x00000070


	//   ....[2]....
        /*0064*/ 	.word	0x00000130


	//   ....[3]....
        /*0068*/ 	.word	0x000002e0


	//   ....[4]....
        /*006c*/ 	.word	0x00001180


	//----- nvinfo : EIATTR_REG_RECONFIG
	.align		4
.L_31:
        /*0070*/ 	.byte	0x01, 0x54
	.zero		2


	//----- nvinfo : EIATTR_SYSCALL_OFFSETS
	.align		4
        /*0074*/ 	.byte	0x04, 0x46
        /*0076*/ 	.short	(.L_33 - .L_32)


	//   ....[0]....
.L_32:
        /*0078*/ 	.word	0x00001370


	//----- nvinfo : EIATTR_MBARRIER_INSTR_OFFSETS
	.align		4
.L_33:
        /*007c*/ 	.byte	0x04, 0x39
        /*007e*/ 	.short	(.L_35 - .L_34)


	//   ....[0]....
.L_34:
        /*0080*/ 	.word	0x00000230
        /*0084*/ 	.word	0x000000ff
        /*0088*/ 	.word	0x00000000
        /*008c*/ 	.short	0x0100
        /*008e*/ 	.byte	0x08
	.zero		1


	//   ....[1]....
        /*0090*/ 	.word	0x00000240
        /*0094*/ 	.word	0x000000ff
        /*0098*/ 	.word	0x00000028
        /*009c*/ 	.short	0x0100
        /*009e*/ 	.byte	0x08
	.zero		1


	//   ....[2]....
        /*00a0*/ 	.word	0x00000250
        /*00a4*/ 	.word	0x000000ff
        /*00a8*/ 	.word	0x00000008
        /*00ac*/ 	.short	0x0100
        /*00ae*/ 	.byte	0x08
	.zero		1


	//   ....[3]....
        /*00b0*/ 	.word	0x00000260
        /*00b4*/ 	.word	0x000000ff
        /*00b8*/ 	.word	0x00000030
        /*00bc*/ 	.short	0x0100
        /*00be*/ 	.byte	0x08
	.zero		1


	//   ....[4]....
        /*00c0*/ 	.word	0x00000270
        /*00c4*/ 	.word	0x000000ff
        /*00c8*/ 	.word	0x00000010
        /*00cc*/ 	.short	0x0100
        /*00ce*/ 	.byte	0x08
	.zero		1


	//   ....[5]....
        /*00d0*/ 	.word	0x00000280
        /*00d4*/ 	.word	0x000000ff
        /*00d8*/ 	.word	0x00000038
        /*00dc*/ 	.short	0x0100
        /*00de*/ 	.byte	0x08
	.zero		1


	//   ....[6]....
        /*00e0*/ 	.word	0x00000290
        /*00e4*/ 	.word	0x000000ff
        /*00e8*/ 	.word	0x00000018
        /*00ec*/ 	.short	0x0100
        /*00ee*/ 	.byte	0x08
	.zero		1


	//   ....[7]....
        /*00f0*/ 	.word	0x000002a0
        /*00f4*/ 	.word	0x000000ff
        /*00f8*/ 	.word	0x00000040
        /*00fc*/ 	.short	0x0100
        /*00fe*/ 	.byte	0x08
	.zero		1


	//   ....[8]....
        /*0100*/ 	.word	0x000002b0
        /*0104*/ 	.word	0x000000ff
        /*0108*/ 	.word	0x00000020
        /*010c*/ 	.short	0x0100
        /*010e*/ 	.byte	0x08
	.zero		1


	//   ....[9]....
        /*0110*/ 	.word	0x000002c0
        /*0114*/ 	.word	0x000000ff
        /*0118*/ 	.word	0x00000048
        /*011c*/ 	.short	0x0100
        /*011e*/ 	.byte	0x08
	.zero		1


	//   ....[10]....
        /*0120*/ 	.word	0x00000560
        /*0124*/ 	.word	0x000000ff
        /*0128*/ 	.word	0x00000060
        /*012c*/ 	.short	0x0100
        /*012e*/ 	.byte	0x08
	.zero		1


	//   ....[11]....
        /*0130*/ 	.word	0x000005e0
        /*0134*/ 	.word	0x000000ff
        /*0138*/ 	.word	0x00000068
        /*013c*/ 	.short	0x0100
        /*013e*/ 	.byte	0x08
	.zero		1


	//   ....[12]....
        /*0140*/ 	.word	0x00001440
        /*0144*/ 	.word	0x00000003
        /*0148*/ 	.word	0x00000000
        /*014c*/ 	.short	0x010a
        /*014e*/ 	.byte	0x3f
	.zero		1


	//   ....[13]....
        /*0150*/ 	.word	0x000014a0
        /*0154*/ 	.word	0x00000003
        /*0158*/ 	.word	0x00000000
        /*015c*/ 	.short	0x010a
        /*015e*/ 	.byte	0x3f
	.zero		1


	//   ....[14]....
        /*0160*/ 	.word	0x000016b0
        /*0164*/ 	.word	0x00000005
        /*0168*/ 	.word	0x00000000
        /*016c*/ 	.short	0x010a
        /*016e*/ 	.byte	0x3f
	.zero		1


	//   ....[15]....
        /*0170*/ 	.word	0x000016f0
        /*0174*/ 	.word	0x00000005
        /*0178*/ 	.word	0x00000000
        /*017c*/ 	.short	0x010a
        /*017e*/ 	.byte	0x3f
	.zero		1


	//   ....[16]....
        /*0180*/ 	.word	0x000017e0
        /*0184*/ 	.word	0x00000004
        /*0188*/ 	.word	0x00000000
        /*018c*/ 	.short	0x0101
        /*018e*/ 	.byte	0x3f
	.zero		1


	//   ....[17]....
        /*0190*/ 	.word	0x000019a0
        /*0194*/ 	.word	0x00000000
        /*0198*/ 	.word	0x00000000
        /*019c*/ 	.short	0x0101
        /*019e*/ 	.byte	0x3f
	.zero		1


	//   ....[18]....
        /*01a0*/ 	.word	0x00004700
        /*01a4*/ 	.word	0x0000000e
        /*01a8*/ 	.word	0x00000028
        /*01ac*/ 	.short	0x010a
        /*01ae*/ 	.byte	0x3f
	.zero		1


	//   ....[19]....
        /*01b0*/ 	.word	0x00004a90
        /*01b4*/ 	.word	0x00000006
        /*01b8*/ 	.word	0x00000068
        /*01bc*/ 	.short	0x0101
        /*01be*/ 	.byte	0x3f
	.zero		1


	//   ....[20]....
        /*01c0*/ 	.word	0x000051b0
        /*01c4*/ 	.word	0x00000007
        /*01c8*/ 	.word	0x00000000
        /*01cc*/ 	.short	0x010a
        /*01ce*/ 	.byte	0x3f
	.zero		1


	//   ....[21]....
        /*01d0*/ 	.word	0x00005230
        /*01d4*/ 	.word	0x00000009
        /*01d8*/ 	.word	0x00000000
        /*01dc*/ 	.short	0x010a
        /*01de*/ 	.byte	0x3f
	.zero		1


	//   ....[22]....
        /*01e0*/ 	.word	0x000052c0
        /*01e4*/ 	.word	0x00000006
        /*01e8*/ 	.word	0x00000000
        /*01ec*/ 	.short	0x010a
        /*01ee*/ 	.byte	0x3f
	.zero		1


	//   ....[23]....
        /*01f0*/ 	.word	0x00005350
        /*01f4*/ 	.word	0x00000009
        /*01f8*/ 	.word	0x00000000
        /*01fc*/ 	.short	0x010a
        /*01fe*/ 	.byte	0x3f
	.zero		1


	//   ....[24]....
        /*0200*/ 	.word	0x000053e0
        /*0204*/ 	.word	0x00000003
        /*0208*/ 	.word	0x00000000
        /*020c*/ 	.short	0x010a
        /*020e*/ 	.byte	0x3f
	.zero		1


	//   ....[25]....
        /*0210*/ 	.word	0x00005440
        /*0214*/ 	.word	0x00000003
        /*0218*/ 	.word	0x00000000
        /*021c*/ 	.short	0x010a
        /*021e*/ 	.byte	0x3f
	.zero		1


	//   ....[26]....
        /*0220*/ 	.word	0x00005490
        /*0224*/ 	.word	0x00000005
        /*0228*/ 	.word	0x00000000
        /*022c*/ 	.short	0x010a
        /*022e*/ 	.byte	0x3f
	.zero		1


	//   ....[27]....
        /*0230*/ 	.word	0x00005560
        /*0234*/ 	.word	0x0000000e
        /*0238*/ 	.word	0x00000028
        /*023c*/ 	.short	0x010a
        /*023e*/ 	.byte	0x3f
	.zero		1


	//   ....[28]....
        /*0240*/ 	.word	0x00005630
        /*0244*/ 	.word	0x00000007
        /*0248*/ 	.word	0x00000000
        /*024c*/ 	.short	0x010a
        /*024e*/ 	.byte	0x3f
	.zero		1


	//   ....[29]....
        /*0250*/ 	.word	0x00005680
        /*0254*/ 	.word	0x00000009
        /*0258*/ 	.word	0x00000000
        /*025c*/ 	.short	0x010a
        /*025e*/ 	.byte	0x3f
	.zero		1


	//   ....[30]....
        /*0260*/ 	.word	0x000056d0
        /*0264*/ 	.word	0x00000006
        /*0268*/ 	.word	0x00000000
        /*026c*/ 	.short	0x010a
        /*026e*/ 	.byte	0x3f
	.zero		1


	//   ....[31]....
        /*0270*/ 	.word	0x00005720
        /*0274*/ 	.word	0x00000009
        /*0278*/ 	.word	0x00000000
        /*027c*/ 	.short	0x010a
        /*027e*/ 	.byte	0x3f
	.zero		1


	//----- nvinfo : EIATTR_NUM_MBARRIERS
	.align		4
.L_35:
        /*0280*/ 	.byte	0x03, 0x38
        /*0282*/ 	.short	0x000c


	//----- nvinfo : EIATTR_EXIT_INSTR_OFFSETS
	.align		4
        /*0284*/ 	.byte	0x04, 0x1c
        /*0286*/ 	.short	(.L_37 - .L_36)


	//   ....[0]....
.L_36:
        /*0288*/ 	.word	0x00000680


	//   ....[1]....
        /*028c*/ 	.word	0x00000f40


	//   ....[2]....
        /*0290*/ 	.word	0x00003de0


	//   ....[3]....
        /*0294*/ 	.word	0x00004410


	//   ....[4]....
        /*0298*/ 	.word	0x00005430


	//----- nvinfo : EIATTR_MAX_THREADS
	.align		4
.L_37:
        /*029c*/ 	.byte	0x04, 0x05
        /*029e*/ 	.short	(.L_39 - .L_38)
.L_38:
        /*02a0*/ 	.word	0x00000180
        /*02a4*/ 	.word	0x00000001
        /*02a8*/ 	.word	0x00000001


	//----- nvinfo : EIATTR_CRS_STACK_SIZE
	.align		4
.L_39:
        /*02ac*/ 	.byte	0x04, 0x1e
        /*02ae*/ 	.short	(.L_41 - .L_40)
.L_40:
        /*02b0*/ 	.word	0x00000000


	//----- nvinfo : EIATTR_CBANK_PARAM_SIZE
	.align		4
.L_41:
        /*02b4*/ 	.byte	0x03, 0x19
        /*02b6*/ 	.short	0x0470


	//----- nvinfo : EIATTR_PARAM_CBANK
	.align		4
        /*02b8*/ 	.byte	0x04, 0x0a
        /*02ba*/ 	.short	(.L_43 - .L_42)
	.align		4
.L_42:
        /*02bc*/ 	.word	index@(.nv.constant0._ZN7cutlass13device_kernelINS_4gemm6kernel13GemmUniversalIN4cute5tupleIJiiiiEEENS1_10collective13CollectiveMmaINS1_34MainloopSm90TmaGmmaWarpSpecializedILi5ENS5_IJNS4_1CILi1EEESB_SB_EEENS1_35KernelTmaWarpSpecializedCooperativeEEENS5_IJNSA_ILi128EEENSA_ILi64EEENSA_ILi32EEEEEEaNS5_IJlSB_lEEEaSJ_NS4_8TiledMMAINS4_8MMA_AtomIJNS4_4SM904GMMA26MMA_64x64x32_S32S8S8_SS_TNEEEENS4_6LayoutINS5_IJNSA_ILi2EEESB_SB_EEENS5_IJSB_NSA_ILi0EEEST_EEEEENS5_IJNS4_10UnderscoreESW_SW_EEEEENS4_13SM90_TMA_LOADENS4_14ComposedLayoutINS4_7SwizzleILi1ELi4ELi3EEENS4_18smem_ptr_flag_bitsILi8EEENSQ_INS5_IJNSA_ILi8EEESH_EEENS5_IJSH_SB_EEEEEEEvNS4_8identityESZ_S19_vS1A_EENS_8epilogue10collective6detail29Sm90TmaWarpSpecializedAdapterINS1D_15DefaultEpilogueIaSJ_SJ_NS1C_6thread17LinearCombinationIaLi1EiiLNS1H_9ScaleType4KindE0ELNS_15FloatRoundStyleE2EaEENS1_15EpilogueDefaultEEEEEvvEEEEvNT_6ParamsE)
        /*02c0*/ 	.short	0x0210
        /*02c2*/ 	.short	0x0470


	//----- nvinfo : EIATTR_SW_WAR
	.align		4
.L_43:
        /*02c4*/ 	.byte	0x04, 0x36
        /*02c6*/ 	.short	(.L_45 - .L_44)
.L_44:
        /*02c8*/ 	.word	0x00000008
.L_45:


//--------------------- .nv.callgraph             --------------------------
	.section	.nv.callgraph,"",@"SHT_CUDA_CALLGRAPH"
	.align	4
	.sectionentsize	8
	.align		4
        /*0000*/ 	.word	0x00000000
	.align		4
        /*0004*/ 	.word	0xffffffff
	.align		4
        /*0008*/ 	.word	index@(_ZN7cutlass13device_kernelINS_4gemm6kernel13GemmUniversalIN4cute5tupleIJiiiiEEENS1_10collective13CollectiveMmaINS1_34MainloopSm90TmaGmmaWarpSpecializedILi5ENS5_IJNS4_1CILi1EEESB_SB_EEENS1_35KernelTmaWarpSpecializedCooperativeEEENS5_IJNSA_ILi128EEENSA_ILi64EEENSA_ILi32EEEEEEaNS5_IJlSB_lEEEaSJ_NS4_8TiledMMAINS4_8MMA_AtomIJNS4_4SM904GMMA26MMA_64x64x32_S32S8S8_SS_TNEEEENS4_6LayoutINS5_IJNSA_ILi2EEESB_SB_EEENS5_IJSB_NSA_ILi0EEEST_EEEEENS5_IJNS4_10UnderscoreESW_SW_EEEEENS4_13SM90_TMA_LOADENS4_14ComposedLayoutINS4_7SwizzleILi1ELi4ELi3EEENS4_18smem_ptr_flag_bitsILi8EEENSQ_INS5_IJNSA_ILi8EEESH_EEENS5_IJSH_SB_EEEEEEEvNS4_8identityESZ_S19_vS1A_EENS_8epilogue10collective6detail29Sm90TmaWarpSpecializedAdapterINS1D_15DefaultEpilogueIaSJ_SJ_NS1C_6thread17LinearCombinationIaLi1EiiLNS1H_9ScaleType4KindE0ELNS_15FloatRoundStyleE2EaEENS1_15EpilogueDefaultEEEEEvvEEEEvNT_6ParamsE)
	.align		4
        /*000c*/ 	.word	index@(__assertfail)
	.align		4
        /*0010*/ 	.word	0x00000000
	.align		4
        /*0014*/ 	.word	0xfffffffe
	.align		4
        /*0018*/ 	.word	0x00000000
	.align		4
        /*001c*/ 	.word	0xfffffffd
	.align		4
        /*0020*/ 	.word	0x00000000
	.align		4
        /*0024*/ 	.word	0xfffffffc


//--------------------- .nv.constant4             --------------------------
	.section	.nv.constant4,"a",@progbits
	.align	8
	.align		8
.nv.constant4:
        /*0000*/ 	.dword	__assertfail
	.align		8
        /*0008*/ 	.dword	__unnamed_1
	.align		8
        /*0010*/ 	.dword	_ZN39_INTERNAL_a3b2cd44_4_k_cu_cb5b9354_48744cuda3std3__45__cpo5beginE
	.align		8
        /*0018*/ 	.dword	_ZN39_INTERNAL_a3b2cd44_4_k_cu_cb5b9354_48744cuda3std3__45__cpo3endE
	.align		8
        /*0020*/ 	.dword	_ZN39_INTERNAL_a3b2cd44_4_k_cu_cb5b9354_48744cuda3std3__45__cpo6cbeginE
	.align		8
        /*0028*/ 	.dword	_ZN39_INTERNAL_a3b2cd44_4_k_cu_cb5b9354_48744cuda3std3__45__cpo4cendE
	.align		8
        /*0030*/ 	.dword	_ZN39_INTERNAL_a3b2cd44_4_k_cu_cb5b9354_48744cuda3std3__441_GLOBAL__N__a3b2cd44_4_k_cu_cb5b9354_48746ignoreE
	.align		8
        /*0038*/ 	.dword	_ZN39_INTERNAL_a3b2cd44_4_k_cu_cb5b9354_48744cuda3std3__419piecewise_constructE
	.align		8
        /*0040*/ 	.dword	_ZN39_INTERNAL_a3b2cd44_4_k_cu_cb5b9354_48744cuda3std3__48in_placeE
	.align		8
        /*0048*/ 	.dword	_ZN39_INTERNAL_a3b2cd44_4_k_cu_cb5b9354_48744cuda3std6ranges3__45__cpo4swapE
	.align		8
        /*0050*/ 	.dword	_ZN39_INTERNAL_a3b2cd44_4_k_cu_cb5b9354_48744cuda3std6ranges3__45__cpo9iter_moveE
	.align		8
        /*0058*/ 	.dword	_ZN39_INTERNAL_a3b2cd44_4_k_cu_cb5b9354_48744cute7productE
	.align		8
        /*0060*/ 	.dword	_ZN39_INTERNAL_a3b2cd44_4_k_cu_cb5b9354_48744cute1_E
	.align		8
        /*0068*/ 	.dword	$str$22
	.align		8
        /*0070*/ 	.dword	$str$23


//--------------------- .text._ZN7cutlass13device_kernelINS_4gemm6kernel13GemmUniversalIN4cute5tupleIJiiiiEEENS1_10collective13CollectiveMmaINS1_34MainloopSm90TmaGmmaWarpSpecializedILi5ENS5_IJNS4_1CILi1EEESB_SB_EEENS1_35KernelTmaWarpSpecializedCooperativeEEENS5_IJNSA_ILi128EEENSA_ILi64EEENSA_ILi32EEEEEEaNS5_IJlSB_lEEEaSJ_NS4_8TiledMMAINS4_8MMA_AtomIJNS4_4SM904GMMA26MMA_64x64x32_S32S8S8_SS_TNEEEENS4_6LayoutINS5_IJNSA_ILi2EEESB_SB_EEENS5_IJSB_NSA_ILi0EEEST_EEEEENS5_IJNS4_10UnderscoreESW_SW_EEEEENS4_13SM90_TMA_LOADENS4_14ComposedLayoutINS4_7SwizzleILi1ELi4ELi3EEENS4_18smem_ptr_flag_bitsILi8EEENSQ_INS5_IJNSA_ILi8EEESH_EEENS5_IJSH_SB_EEEEEEEvNS4_8identityESZ_S19_vS1A_EENS_8epilogue10collective6detail29Sm90TmaWarpSpecializedAdapterINS1D_15DefaultEpilogueIaSJ_SJ_NS1C_6thread17LinearCombinationIaLi1EiiLNS1H_9ScaleType4KindE0ELNS_15FloatRoundStyleE2EaEENS1_15EpilogueDefaultEEEEEvvEEEEvNT_6ParamsE --------------------------
	.section	.text._ZN7cutlass13device_kernelINS_4gemm6kernel13GemmUniversalIN4cute5tupleIJiiiiEEENS1_10collective13CollectiveMmaINS1_34MainloopSm90TmaGmmaWarpSpecializedILi5ENS5_IJNS4_1CILi1EEESB_SB_EEENS1_35KernelTmaWarpSpecializedCooperativeEEENS5_IJNSA_ILi128EEENSA_ILi64EEENSA_ILi32EEEEEEaNS5_IJlSB_lEEEaSJ_NS4_8TiledMMAINS4_8MMA_AtomIJNS4_4SM904GMMA26MMA_64x64x32_S32S8S8_SS_TNEEEENS4_6LayoutINS5_IJNSA_ILi2EEESB_SB_EEENS5_IJSB_NSA_ILi0EEEST_EEEEENS5_IJNS4_10UnderscoreESW_SW_EEEEENS4_13SM90_TMA_LOADENS4_14ComposedLayoutINS4_7SwizzleILi1ELi4ELi3EEENS4_18smem_ptr_flag_bitsILi8EEENSQ_INS5_IJNSA_ILi8EEESH_EEENS5_IJSH_SB_EEEEEEEvNS4_8identityESZ_S19_vS1A_EENS_8epilogue10collective6detail29Sm90TmaWarpSpecializedAdapterINS1D_15DefaultEpilogueIaSJ_SJ_NS1C_6thread17LinearCombinationIaLi1EiiLNS1H_9ScaleType4KindE0ELNS_15FloatRoundStyleE2EaEENS1_15EpilogueDefaultEEEEEvvEEEEvNT_6ParamsE,"ax",@progbits
	.align	128
.text._ZN7cutlass13device_kernelINS_4gemm6kernel13GemmUniversalIN4cute5tupleIJiiiiEEENS1_10collective13CollectiveMmaINS1_34MainloopSm90TmaGmmaWarpSpecializedILi5ENS5_IJNS4_1CILi1EEESB_SB_EEENS1_35KernelTmaWarpSpecializedCooperativeEEENS5_IJNSA_ILi128EEENSA_ILi64EEENSA_ILi32EEEEEEaNS5_IJlSB_lEEEaSJ_NS4_8TiledMMAINS4_8MMA_AtomIJNS4_4SM904GMMA26MMA_64x64x32_S32S8S8_SS_TNEEEENS4_6LayoutINS5_IJNSA_ILi2EEESB_SB_EEENS5_IJSB_NSA_ILi0EEEST_EEEEENS5_IJNS4_10UnderscoreESW_SW_EEEEENS4_13SM90_TMA_LOADENS4_14ComposedLayoutINS4_7SwizzleILi1ELi4ELi3EEENS4_18smem_ptr_flag_bitsILi8EEENSQ_INS5_IJNSA_ILi8EEESH_EEENS5_IJSH_SB_EEEEEEEvNS4_8identityESZ_S19_vS1A_EENS_8epilogue10collective6detail29Sm90TmaWarpSpecializedAdapterINS1D_15DefaultEpilogueIaSJ_SJ_NS1C_6thread17LinearCombinationIaLi1EiiLNS1H_9ScaleType4KindE0ELNS_15FloatRoundStyleE2EaEENS1_15EpilogueDefaultEEEEEvvEEEEvNT_6ParamsE:
        .type           _ZN7cutlass13device_kernelINS_4gemm6kernel13GemmUniversalIN4cute5tupleIJiiiiEEENS1_10collective13CollectiveMmaINS1_34MainloopSm90TmaGmmaWarpSpecializedILi5ENS5_IJNS4_1CILi1EEESB_SB_EEENS1_35KernelTmaWarpSpecializedCooperativeEEENS5_IJNSA_ILi128EEENSA_ILi64EEENSA_ILi32EEEEEEaNS5_IJlSB_lEEEaSJ_NS4_8TiledMMAINS4_8MMA_AtomIJNS4_4SM904GMMA26MMA_64x64x32_S32S8S8_SS_TNEEEENS4_6LayoutINS5_IJNSA_ILi2EEESB_SB_EEENS5_IJSB_NSA_ILi0EEEST_EEEEENS5_IJNS4_10UnderscoreESW_SW_EEEEENS4_13SM90_TMA_LOADENS4_14ComposedLayoutINS4_7SwizzleILi1ELi4ELi3EEENS4_18smem_ptr_flag_bitsILi8EEENSQ_INS5_IJNSA_ILi8EEESH_EEENS5_IJSH_SB_EEEEEEEvNS4_8identityESZ_S19_vS1A_EENS_8epilogue10collective6detail29Sm90TmaWarpSpecializedAdapterINS1D_15DefaultEpilogueIaSJ_SJ_NS1C_6thread17LinearCombinationIaLi1EiiLNS1H_9ScaleType4KindE0ELNS_15FloatRoundStyleE2EaEENS1_15EpilogueDefaultEEEEEvvEEEEvNT_6ParamsE,@function
        .size           _ZN7cutlass13device_kernelINS_4gemm6kernel13GemmUniversalIN4cute5tupleIJiiiiEEENS1_10collective13CollectiveMmaINS1_34MainloopSm90TmaGmmaWarpSpecializedILi5ENS5_IJNS4_1CILi1EEESB_SB_EEENS1_35KernelTmaWarpSpecializedCooperativeEEENS5_IJNSA_ILi128EEENSA_ILi64EEENSA_ILi32EEEEEEaNS5_IJlSB_lEEEaSJ_NS4_8TiledMMAINS4_8MMA_AtomIJNS4_4SM904GMMA26MMA_64x64x32_S32S8S8_SS_TNEEEENS4_6LayoutINS5_IJNSA_ILi2EEESB_SB_EEENS5_IJSB_NSA_ILi0EEEST_EEEEENS5_IJNS4_10UnderscoreESW_SW_EEEEENS4_13SM90_TMA_LOADENS4_14ComposedLayoutINS4_7SwizzleILi1ELi4ELi3EEENS4_18smem_ptr_flag_bitsILi8EEENSQ_INS5_IJNSA_ILi8EEESH_EEENS5_IJSH_SB_EEEEEEEvNS4_8identityESZ_S19_vS1A_EENS_8epilogue10collective6detail29Sm90TmaWarpSpecializedAdapterINS1D_15DefaultEpilogueIaSJ_SJ_NS1C_6thread17LinearCombinationIaLi1EiiLNS1H_9ScaleType4KindE0ELNS_15FloatRoundStyleE2EaEENS1_15EpilogueDefaultEEEEEvvEEEEvNT_6ParamsE,(.L_x_136 - _ZN7cutlass13device_kernelINS_4gemm6kernel13GemmUniversalIN4cute5tupleIJiiiiEEENS1_10collective13CollectiveMmaINS1_34MainloopSm90TmaGmmaWarpSpecializedILi5ENS5_IJNS4_1CILi1EEESB_SB_EEENS1_35KernelTmaWarpSpecializedCooperativeEEENS5_IJNSA_ILi128EEENSA_ILi64EEENSA_ILi32EEEEEEaNS5_IJlSB_lEEEaSJ_NS4_8TiledMMAINS4_8MMA_AtomIJNS4_4SM904GMMA26MMA_64x64x32_S32S8S8_SS_TNEEEENS4_6LayoutINS5_IJNSA_ILi2EEESB_SB_EEENS5_IJSB_NSA_ILi0EEEST_EEEEENS5_IJNS4_10UnderscoreESW_SW_EEEEENS4_13SM90_TMA_LOADENS4_14ComposedLayoutINS4_7SwizzleILi1ELi4ELi3EEENS4_18smem_ptr_flag_bitsILi8EEENSQ_INS5_IJNSA_ILi8EEESH_EEENS5_IJSH_SB_EEEEEEEvNS4_8identityESZ_S19_vS1A_EENS_8epilogue10collective6detail29Sm90TmaWarpSpecializedAdapterINS1D_15DefaultEpilogueIaSJ_SJ_NS1C_6thread17LinearCombinationIaLi1EiiLNS1H_9ScaleType4KindE0ELNS_15FloatRoundStyleE2EaEENS1_15EpilogueDefaultEEEEEvvEEEEvNT_6ParamsE)
        .other          _ZN7cutlass13device_kernelINS_4gemm6kernel13GemmUniversalIN4cute5tupleIJiiiiEEENS1_10collective13CollectiveMmaINS1_34MainloopSm90TmaGmmaWarpSpecializedILi5ENS5_IJNS4_1CILi1EEESB_SB_EEENS1_35KernelTmaWarpSpecializedCooperativeEEENS5_IJNSA_ILi128EEENSA_ILi64EEENSA_ILi32EEEEEEaNS5_IJlSB_lEEEaSJ_NS4_8TiledMMAINS4_8MMA_AtomIJNS4_4SM904GMMA26MMA_64x64x32_S32S8S8_SS_TNEEEENS4_6LayoutINS5_IJNSA_ILi2EEESB_SB_EEENS5_IJSB_NSA_ILi0EEEST_EEEEENS5_IJNS4_10UnderscoreESW_SW_EEEEENS4_13SM90_TMA_LOADENS4_14ComposedLayoutINS4_7SwizzleILi1ELi4ELi3EEENS4_18smem_ptr_flag_bitsILi8EEENSQ_INS5_IJNSA_ILi8EEESH_EEENS5_IJSH_SB_EEEEEEEvNS4_8identityESZ_S19_vS1A_EENS_8epilogue10collective6detail29Sm90TmaWarpSpecializedAdapterINS1D_15DefaultEpilogueIaSJ_SJ_NS1C_6thread17LinearCombinationIaLi1EiiLNS1H_9ScaleType4KindE0ELNS_15FloatRoundStyleE2EaEENS1_15EpilogueDefaultEEEEEvvEEEEvNT_6ParamsE,@"STO_CUDA_ENTRY STV_DEFAULT"
_ZN7cutlass13device_kernelINS_4gemm6kernel13GemmUniversalIN4cute5tupleIJiiiiEEENS1_10collective13CollectiveMmaINS1_34MainloopSm90TmaGmmaWarpSpecializedILi5ENS5_IJNS4_1CILi1EEESB_SB_EEENS1_35KernelTmaWarpSpecializedCooperativeEEENS5_IJNSA_ILi128EEENSA_ILi64EEENSA_ILi32EEEEEEaNS5_IJlSB_lEEEaSJ_NS4_8TiledMMAINS4_8MMA_AtomIJNS4_4SM904GMMA26MMA_64x64x32_S32S8S8_SS_TNEEEENS4_6LayoutINS5_IJNSA_ILi2EEESB_SB_EEENS5_IJSB_NSA_ILi0EEEST_EEEEENS5_IJNS4_10UnderscoreESW_SW_EEEEENS4_13SM90_TMA_LOADENS4_14ComposedLayoutINS4_7SwizzleILi1ELi4ELi3EEENS4_18smem_ptr_flag_bitsILi8EEENSQ_INS5_IJNSA_ILi8EEESH_EEENS5_IJSH_SB_EEEEEEEvNS4_8identityESZ_S19_vS1A_EENS_8epilogue10collective6detail29Sm90TmaWarpSpecializedAdapterINS1D_15DefaultEpilogueIaSJ_SJ_NS1C_6thread17LinearCombinationIaLi1EiiLNS1H_9ScaleType4KindE0ELNS_15FloatRoundStyleE2EaEENS1_15EpilogueDefaultEEEEEvvEEEEvNT_6ParamsE:
[----:B------:R-:W0:Y:S01]  /*0000*/  LDC R1, c[0x0][0x28] ;  /* 0x00000a00ff017b82 */ /* 0x000e220000000800 */
[----:B------:R-:W1:Y:S01]  /*0010*/  S2R R3, SR_TID.X ;  /* 0x0000000000037919 */ /* 0x000e620000002100 */
[----:B------:R-:W-:Y:S01]  /*0020*/  ELECT P0, URZ, PT ;  /* 0x00000000003f782f */ /* 0x000fe20003800000 */
[----:B------:R-:W-:Y:S01]  /*0030*/  BSSY B0, `(.L_x_0) ;  /* 0x000000f000007945 */ /* 0x000fe20003800000 */
[--C-:B-1----:R-:W-:Y:S02]  /*0040*/  SHF.R.U32.HI R0, RZ, 0x5, R3.reuse ;  /* 0x00000005ff007819 */ /* 0x102fe40000011603 */
[----:B------:R-:W-:-:S03]  /*0050*/  SHF.R.U32.HI R14, RZ, 0x7, R3 ;  /* 0x00000007ff0e7819 */ /* 0x000fc60000011603 */
[----:B------:R-:W1:Y:S04]  /*0060*/  SHFL.IDX PT, R4, R0, RZ, 0x1f ;  /* 0x00001fff00047589 */ /* 0x000e6800000e0000 */
[----:B------:R2:W3:Y:S01]  /*0070*/  SHFL.IDX PT, R10, R14, RZ, 0x1f ;  /* 0x00001fff0e0a7589 */ /* 0x0004e200000e0000 */
[----:B-1----:R-:W-:-:S13]  /*0080*/  ISETP.NE.OR P0, PT, R4, RZ, !P0 ;  /* 0x000000ff0400720c */ /* 0x002fda0004705670 */
[----:B0-23--:R-:W-:Y:S05]  /*0090*/  @P0 BRA `(.L_x_1) ;  /* 0x0000000000200947 */ /* 0x00dfea0003800000 */
[----:B------:R-:W-:Y:S02]  /*00a0*/  ULDC.64 UR4, c[0x0][0x198] ;  /* 0x0000660000047ab9 */ /* 0x000fe40000000a00 */
[----:B------:R-:W-:Y:S02]  /*00b0*/  UIADD3 UR6, UP0, UR4, 0xf0, URZ ;  /* 0x000000f004067890 */ /* 0x000fe4000ff1e03f */
[----:B------:R-:W-:Y:S02]  /*00c0*/  UIADD3 UR4, UP1, UR4, 0x1f0, URZ ;  /* 0x000001f004047890 */ /* 0x000fe4000ff3e03f */
[----:B------:R-:W-:Y:S02]  /*00d0*/  UIADD3.X UR7, URZ, UR5, URZ, UP0, !UPT ;  /* 0x000000053f077290 */ /* 0x000fe400087fe43f */
[----:B------:R-:W-:-:S07]  /*00e0*/  UIADD3.X UR5, URZ, UR5, URZ, UP1, !UPT ;  /* 0x000000053f057290 */ /* 0x000fce0008ffe43f */
[----:B------:R0:W-:Y:S02]  /*00f0*/  UTMACCTL.PF [UR6] ;  /* 0x00000000060079b9 */ /* 0x0001e40008040000 */
[----:B------:R0:W-:Y:S02]  /*0100*/  UTMACCTL.PF [UR4] ;  /* 0x00000000040079b9 */ /* 0x0001e40008040000 */
[----:B0-----:R-:W-:Y:S01]  /*0110*/  NOP ;  /* 0x0000000000007918 */ /* 0x001fe20000000000 */
.L_x_1:
[----:B------:R-:W-:Y:S05]  /*0120*/  BSYNC B0 ;  /* 0x0000000000007941 */ /* 0x000fea0003800000 */
.L_x_0:
[----:B------:R-:W0:Y:S02]  /*0130*/  SHFL.IDX PT, R2, R0, RZ, 0x1f ;  /* 0x00001fff00027589 */ /* 0x000e2400000e0000 */
[----:B0-----:R-:W-:-:S13]  /*0140*/  ISETP.NE.AND P0, PT, R2, RZ, PT ;  /* 0x000000ff0200720c */ /* 0x001fda0003f05270 */
[----:B------:R-:W-:Y:S05]  /*0150*/  @P0 BRA `(.L_x_2) ;  /* 0x0000000000600947 */ /* 0x000fea0003800000 */
[----:B------:R-:W0:Y:S01]  /*0160*/  S2UR UR8, SR_CgaCtaId ;  /* 0x00000000000879c3 */ /* 0x000e220000008800 */
[----:B------:R-:W-:Y:S01]  /*0170*/  UMOV UR4, 0x400 ;  /* 0x0000040000047882 */ /* 0x000fe20000000000 */
[----:B------:R-:W-:Y:S01]  /*0180*/  UMOV UR5, 0x1 ;  /* 0x0000000100057882 */ /* 0x000fe20000000000 */
[----:B------:R-:W-:Y:S01]  /*0190*/  UMOV UR6, 0x100 ;  /* 0x0000010000067882 */ /* 0x000fe20000000000 */
[----:B------:R-:W-:Y:S01]  /*01a0*/  ELECT P0, URZ, PT ;  /* 0x00000000003f782f */ /* 0x000fe20003800000 */
[----:B------:R-:W-:-:S04]  /*01b0*/  UIADD3 UR6, -UR6, 0x100000, URZ ;  /* 0x0010000006067890 */ /* 0x000fc8000fffe13f */
[----:B------:R-:W-:Y:S02]  /*01c0*/  USHF.L.U32 UR7, UR6, 0xb, URZ ;  /* 0x0000000b06077899 */ /* 0x000fe4000800063f */
[----:B------:R-:W-:Y:S02]  /*01d0*/  USHF.L.U32 UR6, UR6, 0x1, URZ ;  /* 0x0000000106067899 */ /* 0x000fe4000800063f */
[----:B0-----:R-:W-:Y:S02]  /*01e0*/  ULEA UR8, UR8, UR4, 0x18 ;  /* 0x0000000408087291 */ /* 0x001fe4000f8ec03f */
[----:B------:R-:W-:-:S04]  /*01f0*/  UIADD3 UR4, -UR5, 0x100000, URZ ;  /* 0x0010000005047890 */ /* 0x000fc8000fffe13f */
[----:B------:R-:W-:Y:S02]  /*0200*/  USHF.L.U32 UR5, UR4, 0xb, URZ ;  /* 0x0000000b04057899 */ /* 0x000fe4000800063f */
[----:B------:R-:W-:Y:S01]  /*0210*/  USHF.L.U32 UR4, UR4, 0x1, URZ ;  /* 0x0000000104047899 */ /* 0x000fe2000800063f */
[----:B------:R-:W0:Y:S11]  /*0220*/  FENCE.VIEW.ASYNC.S ;  /* 0x00000000000073c6 */ /* 0x000e360000000000 */
[----:B0-----:R0:W1:Y:S01]  /*0230*/  SYNCS.EXCH.64 URZ, [UR8], UR4 ;  /* 0x00000004083f75b2 */ /* 0x0010620008000100 */
[----:B------:R0:W2:Y:S01]  /*0240*/  SYNCS.EXCH.64 URZ, [UR8+0x28], UR6 ;  /* 0x00002806083f75b2 */ /* 0x0000a20008000100 */
[----:B------:R0:W3:Y:S01]  /*0250*/  SYNCS.EXCH.64 URZ, [UR8+0x8], UR4 ;  /* 0x00000804083f75b2 */ /* 0x0000e20008000100 */
[----:B------:R0:W4:Y:S01]  /*0260*/  SYNCS.EXCH.64 URZ, [UR8+0x30], UR6 ;  /* 0x00003006083f75b2 */ /* 0x0001220008000100 */
[----:B------:R0:W0:Y:S01]  /*0270*/  SYNCS.EXCH.64 URZ, [UR8+0x10], UR4 ;  /* 0x00001004083f75b2 */ /* 0x0000220008000100 */
[----:B------:R0:W0:Y:S01]  /*0280*/  SYNCS.EXCH.64 URZ, [UR8+0x38], UR6 ;  /* 0x00003806083f75b2 */ /* 0x0000220008000100 */
[----:B------:R0:W0:Y:S01]  /*0290*/  SYNCS.EXCH.64 URZ, [UR8+0x18], UR4 ;  /* 0x00001804083f75b2 */ /* 0x0000220008000100 */
[----:B------:R0:W0:Y:S01]  /*02a0*/  SYNCS.EXCH.64 URZ, [UR8+0x40], UR6 ;  /* 0x00004006083f75b2 */ /* 0x0000220008000100 */
[----:B------:R0:W0:Y:S01]  /*02b0*/  SYNCS.EXCH.64 URZ, [UR8+0x20], UR4 ;  /* 0x00002004083f75b2 */ /* 0x0000220008000100 */
[----:B------:R0:W0:Y:S01]  /*02c0*/  SYNCS.EXCH.64 URZ, [UR8+0x48], UR6 ;  /* 0x00004806083f75b2 */ /* 0x0000220008000100 */
[----:B------:R-:W-:Y:S01]  /*02d0*/  NOP ;  /* 0x0000000000007918 */ /* 0x000fe20000000000 */
.L_x_2:
[----:B------:R-:W5:Y:S01]  /*02e0*/  SHFL.IDX PT, R0, R0, RZ, 0x1f ;  /* 0x00001fff00007589 */ /* 0x000f6200000e0000 */
[----:B------:R-:W-:Y:S01]  /*02f0*/  ELECT P0, URZ, PT ;  /* 0x00000000003f782f */ /* 0x000fe20003800000 */
[----:B------:R-:W1:Y:S01]  /*0300*/  LDC R2, c[0x0][0x65c] ;  /* 0x00019700ff027b82 */ /* 0x000e620000000800 */
[----:B------:R-:W-:Y:S01]  /*0310*/  SHF.R.S32.HI R7, RZ, 0x1f, R4 ;  /* 0x0000001fff077819 */ /* 0x000fe20000011404 */
[----:B------:R-:W2:Y:S01]  /*0320*/  S2R R5, SR_CTAID.Y ;  /* 0x0000000000057919 */ /* 0x000ea20000002600 */
[----:B0-----:R-:W-:Y:S01]  /*0330*/  UMOV UR4, 0x20 ;  /* 0x0000002000047882 */ /* 0x001fe20000000000 */
[----:B------:R-:W-:Y:S01]  /*0340*/  NOP ;  /* 0x0000000000007918 */ /* 0x000fe20000000000 */
[----:B------:R-:W-:Y:S01]  /*0350*/  LEA.HI R7, R7, R4, RZ, 0x2 ;  /* 0x0000000407077211 */ /* 0x000fe200078f10ff */
[----:B------:R-:W0:Y:S01]  /*0360*/  S2R R6, SR_CTAID.X ;  /* 0x0000000000067919 */ /* 0x000e220000002500 */
[----:B------:R-:W-:Y:S01]  /*0370*/  ISETP.NE.AND P2, PT, R10, RZ, PT ;  /* 0x000000ff0a00720c */ /* 0x000fe20003f45270 */
[----:B------:R-:W-:Y:S01]  /*0380*/  NOP ;  /* 0x0000000000007918 */ /* 0x000fe20000000000 */
[----:B------:R-:W-:-:S02]  /*0390*/  LOP3.LUT R7, R7, 0xfffffffc, RZ, 0xc0, !PT ;  /* 0xfffffffc07077812 */ /* 0x000fc400078ec0ff */
[----:B-----5:R-:W-:Y:S02]  /*03a0*/  ISETP.NE.OR P0, PT, R0, RZ, !P0 ;  /* 0x000000ff0000720c */ /* 0x020fe40004705670 */
[----:B-1----:R-:W-:-:S04]  /*03b0*/  ISETP.NE.AND P3, PT, R2, 0x1, PT ;  /* 0x000000010200780c */ /* 0x002fc80003f65270 */
[----:B------:R-:W-:Y:S01]  /*03c0*/  P2R R0, PR, RZ, 0x8 ;  /* 0x00000008ff007803 */ /* 0x000fe20000000000 */
[----:B------:R-:W-:Y:S01]  /*03d0*/  IMAD.IADD R0, R4, 0x1, -R7 ;  /* 0x0000000104007824 */ /* 0x000fe200078e0a07 */
[----:B------:R-:W-:Y:S01]  /*03e0*/  LOP3.LUT R4, R3, 0x7f, RZ, 0xc0, !PT ;  /* 0x0000007f03047812 */ /* 0x000fe200078ec0ff */
[----:B------:R-:W-:-:S03]  /*03f0*/  IMAD.MOV.U32 R7, RZ, RZ, RZ ;  /* 0x000000ffff077224 */ /* 0x000fc600078e00ff */
[----:B------:R-:W-:Y:S01]  /*0400*/  ISETP.NE.AND P1, PT, R0, 0x3, PT ;  /* 0x000000030000780c */ /* 0x000fe20003f25270 */
[----:B------:R-:W-:Y:S01]  /*0410*/  VOTEU.ALL UP0, P0 ;  /* 0x00000000003f7886 */ /* 0x000fe20000000000 */
[----:B------:R-:W-:Y:S01]  /*0420*/  VOTEU.ALL UP1, P0 ;  /* 0x00000000003f7886 */ /* 0x000fe20000020000 */
[----:B------:R-:W0:Y:S01]  /*0430*/  @P3 LDC R17, c[0x0][0x10] ;  /* 0x00000400ff113b82 */ /* 0x000e220000000800 */
[----:B--2---:R-:W-:Y:S02]  /*0440*/  @P3 IMAD.MOV.U32 R8, RZ, RZ, R5 ;  /* 0x000000ffff083224 */ /* 0x004fe400078e0005 */
[----:B------:R-:W-:Y:S01]  /*0450*/  @!UP0 UMOV UR6, 0x400 ;  /* 0x0000040000068882 */ /* 0x000fe20000000000 */
[----:B------:R-:W-:-:S04]  /*0460*/  @!UP0 UIADD3 UR4, -UR4, 0x100000, URZ ;  /* 0x0010000004048890 */ /* 0x000fc8000fffe13f */
[----:B------:R-:W-:Y:S02]  /*0470*/  @!UP0 USHF.L.U32 UR5, UR4, 0xb, URZ ;  /* 0x0000000b04058899 */ /* 0x000fe4000800063f */
[----:B------:R-:W-:Y:S01]  /*0480*/  @!UP0 USHF.L.U32 UR4, UR4, 0x1, URZ ;  /* 0x0000000104048899 */ /* 0x000fe2000800063f */
[----:B------:R-:W-:Y:S01]  /*0490*/  @P3 IMAD.MOV.U32 R9, RZ, RZ, RZ ;  /* 0x000000ffff093224 */ /* 0x000fe200078e00ff */
[----:B------:R-:W1:Y:S08]  /*04a0*/  @!UP0 S2UR UR7, SR_CgaCtaId ;  /* 0x00000000000789c3 */ /* 0x000e700000008800 */
[----:B------:R-:W2:Y:S01]  /*04b0*/  @!P3 LDC R11, c[0x0][0xc] ;  /* 0x00000300ff0bbb82 */ /* 0x000ea20000000800 */
[----:B0-----:R-:W-:Y:S01]  /*04c0*/  @P3 IMAD.WIDE.U32 R16, R6, R17, R8 ;  /* 0x0000001106103225 */ /* 0x001fe200078e0008 */
[----:B-1----:R-:W-:Y:S01]  /*04d0*/  @!UP0 ULEA UR8, UR7, UR6, 0x18 ;  /* 0x0000000607088291 */ /* 0x002fe2000f8ec03f */
[----:B------:R-:W-:-:S02]  /*04e0*/  VOTEU.ALL UP0, P0 ;  /* 0x00000000003f7886 */ /* 0x000fc40000000000 */
[----:B------:R-:W-:Y:S01]  /*04f0*/  ULDC UR6, c[0x0][0xc] ;  /* 0x0000030000067ab9 */ /* 0x000fe20000000800 */
[----:B------:R-:W-:Y:S01]  /*0500*/  ISETP.EQ.OR P0, PT, R0, RZ, !P1 ;  /* 0x000000ff0000720c */ /* 0x000fe20004f02670 */
[----:B------:R-:W-:-:S03]  /*0510*/  ULDC UR7, c[0x0][0x10] ;  /* 0x0000040000077ab9 */ /* 0x000fc60000000800 */
[C---:B------:R-:W-:Y:S01]  /*0520*/  ISETP.EQ.AND P0, PT, R10.reuse, RZ, P0 ;  /* 0x000000ff0a00720c */ /* 0x040fe20000702270 */
[----:B------:R-:W-:Y:S02]  /*0530*/  VIADD R10, R10, 0xffffffff ;  /* 0xffffffff0a0a7836 */ /* 0x000fe40000000000 */
[----:B--2---:R-:W-:Y:S01]  /*0540*/  @!P3 IMAD.WIDE.U32 R8, R11, R5, R6 ;  /* 0x000000050b08b225 */ /* 0x004fe200078e0006 */
[----:B------:R-:W0:Y:S02]  /*0550*/  FENCE.VIEW.ASYNC.S ;  /* 0x00000000000073c6 */ /* 0x000e240000000000 */
[----:B0-----:R-:W3:Y:S01]  /*0560*/  @!UP0 SYNCS.EXCH.64 URZ, [UR8+0x60], UR4 ;  /* 0x00006004083f85b2 */ /* 0x001ee20008000100 */
[----:B------:R-:W-:Y:S01]  /*0570*/  SEL R18, RZ, 0x1, !P0 ;  /* 0x00000001ff127807 */ /* 0x000fe20004000000 */
[----:B------:R-:W-:Y:S01]  /*0580*/  @P3 IMAD.MOV.U32 R11, RZ, RZ, RZ ;  /* 0x000000ffff0b3224 */ /* 0x000fe200078e00ff */
[----:B------:R-:W-:Y:S01]  /*0590*/  ISETP.GE.U32.AND P1, PT, R10, 0x2, PT ;  /* 0x000000020a00780c */ /* 0x000fe20003f26070 */
[----:B------:R-:W-:-:S02]  /*05a0*/  @!P3 IMAD.MOV.U32 R16, RZ, RZ, R8 ;  /* 0x000000ffff10b224 */ /* 0x000fc400078e0008 */
[----:B------:R-:W-:Y:S01]  /*05b0*/  @P3 IMAD.IADD R17, R17, 0x1, R11 ;  /* 0x0000000111113824 */ /* 0x000fe200078e020b */
[----:B------:R-:W-:Y:S01]  /*05c0*/  SEL R18, R18, 0x2, P1 ;  /* 0x0000000212127807 */ /* 0x000fe20000800000 */
[----:B------:R-:W-:Y:S01]  /*05d0*/  @!P3 IMAD.MOV.U32 R17, RZ, RZ, R9 ;  /* 0x000000ffff11b224 */ /* 0x000fe200078e0009 */
[----:B------:R0:W3:Y:S01]  /*05e0*/  @!UP1 SYNCS.EXCH.64 URZ, [UR8+0x68], UR4 ;  /* 0x00006804083f95b2 */ /* 0x0000e20008000100 */
[----:B------:R-:W-:Y:S01]  /*05f0*/  NOP ;  /* 0x0000000000007918 */ /* 0x000fe20000000000 */
[----:B0-----:R-:W-:-:S03]  /*0600*/  UIMAD.WIDE.U32 UR4, UR6, UR7, URZ ;  /* 0x00000007060472a5 */ /* 0x001fc6000f8e003f */
[----:B------:R-:W-:Y:S02]  /*0610*/  ULDC UR6, c[0x0][0x14] ;  /* 0x0000050000067ab9 */ /* 0x000fe40000000800 */
[----:B------:R-:W-:Y:S02]  /*0620*/  UIMAD.WIDE.U32 UR36, UR4, UR6, URZ ;  /* 0x00000006042472a5 */ /* 0x000fe4000f8e003f */
[----:B------:R-:W-:-:S04]  /*0630*/  UIMAD UR42, UR5, UR6, URZ ;  /* 0x00000006052a72a4 */ /* 0x000fc8000f8e023f */
[----:B------:R-:W-:Y:S01]  /*0640*/  UIADD3 UR42, UR37, UR42, URZ ;  /* 0x0000002a252a7290 */ /* 0x000fe2000fffe03f */
[----:B---34-:R-:W-:Y:S06]  /*0650*/  BAR.SYNC.DEFER_BLOCKING 0x0 ;  /* 0x0000000000007b1d */ /* 0x018fec0000010000 */
[----:B------:R-:W-:Y:S05]  /*0660*/  @!P2 BRA `(.L_x_3) ;  /* 0x0000003400e0a947 */ /* 0x000fea0003800000 */
[----:B------:R-:W-:-:S13]  /*0670*/  ISETP.GT.U32.AND P0, PT, R10, 0x1, PT ;  /* 0x000000010a00780c */ /* 0x000fda0003f04070 */
[----:B------:R-:W-:Y:S05]  /*0680*/  @P0 EXIT ;  /* 0x000000000000094d */ /* 0x000fea0003800000 */
[----:B------:R-:W-:Y:S01]  /*0690*/  ULDC.64 UR4, c[0x0][0x650] ;  /* 0x0001940000047ab9 */ /* 0x000fe20000000a00 */
[----:B------:R-:W-:Y:S01]  /*06a0*/  PRMT R0, RZ, 0x7610, R0 ;  /* 0x00007610ff007816 */ /* 0x000fe20000000000 */
[----:B------:R-:W-:Y:S01]  /*06b0*/  IMAD.MOV.U32 R65, RZ, RZ, -0x1 ;  /* 0xffffffffff417424 */ /* 0x000fe200078e00ff */
[----:B------:R-:W-:Y:S01]  /*06c0*/  ISETP.GE.U32.AND P0, PT, R16, UR4, PT ;  /* 0x0000000410007c0c */ /* 0x000fe2000bf06070 */
[----:B------:R-:W-:Y:S02]  /*06d0*/  IMAD.MOV.U32 R64, RZ, RZ, -0x1 ;  /* 0xffffffffff407424 */ /* 0x000fe400078e00ff */
[----:B------:R-:W-:Y:S01]  /*06e0*/  IMAD.MOV.U32 R67, RZ, RZ, -0x1 ;  /* 0xffffffffff437424 */ /* 0x000fe200078e00ff */
[----:B------:R-:W-:-:S13]  /*06f0*/  ISETP.GE.U32.AND.EX P0, PT, R17, UR5, PT, P0 ;  /* 0x0000000511007c0c */ /* 0x000fda000bf06100 */
[----:B------:R-:W-:Y:S05]  /*0700*/  @P0 BRA `(.L_x_4) ;  /* 0x0000000400540947 */ /* 0x000fea0003800000 */
[----:B------:R-:W0:Y:S01]  /*0710*/  LDC.64 R20, c[0x0][0x628] ;  /* 0x00018a00ff147b82 */ /* 0x000e220000000a00 */
[----:B------:R-:W-:Y:S02]  /*0720*/  IMAD.MOV.U32 R8, RZ, RZ, R16 ;  /* 0x000000ffff087224 */ /* 0x000fe400078e0010 */
[----:B------:R-:W-:-:S05]  /*0730*/  IMAD.MOV.U32 R9, RZ, RZ, R17 ;  /* 0x000000ffff097224 */ /* 0x000fca00078e0011 */
[----:B------:R-:W1:Y:S08]  /*0740*/  LDC R0, c[0x0][0x630] ;  /* 0x00018c00ff007b82 */ /* 0x000e700000000800 */
[----:B------:R-:W2:Y:S01]  /*0750*/  LDC.64 R22, c[0x0][0x620] ;  /* 0x00018800ff167b82 */ /* 0x000ea20000000a00 */
[----:B0-----:R-:W-:-:S04]  /*0760*/  ISETP.NE.U32.AND P0, PT, R20, RZ, PT ;  /* 0x000000ff1400720c */ /* 0x001fc80003f05070 */
[----:B------:R-:W-:-:S13]  /*0770*/  ISETP.NE.AND.EX P0, PT, R21, RZ, PT, P0 ;  /* 0x000000ff1500720c */ /* 0x000fda0003f05300 */
[----:B-12---:R-:W-:Y:S05]  /*0780*/  @!P0 BRA `(.L_x_5) ;  /* 0x0000000000288947 */ /* 0x006fea0003800000 */
[----:B------:R-:W0:Y:S02]  /*0790*/  LDC R13, c[0x0][0x634] ;  /* 0x00018d00ff0d7b82 */ /* 0x000e240000000800 */
[----:B0-----:R-:W-:-:S05]  /*07a0*/  IADD3 R13, P0, R16, R13, RZ ;  /* 0x0000000d100d7210 */ /* 0x001fca0007f1e0ff */
[----:B------:R-:W-:-:S04]  /*07b0*/  IMAD.X R15, RZ, RZ, R17, P0 ;  /* 0x000000ffff0f7224 */ /* 0x000fc800000e0611 */
[----:B------:R-:W-:-:S04]  /*07c0*/  IMAD.WIDE.U32 R8, R15, R20, RZ ;  /* 0x000000140f087225 */ /* 0x000fc800078e00ff */
[----:B------:R-:W-:-:S04]  /*07d0*/  IMAD.WIDE.U32 R10, P0, R13, R21, R8 ;  /* 0x000000150d0a7225 */ /* 0x000fc80007800008 */
[----:B------:R-:W-:-:S04]  /*07e0*/  IMAD.WIDE.U32 R8, R13, R20, RZ ;  /* 0x000000140d087225 */ /* 0x000fc800078e00ff */
[----:B------:R-:W-:Y:S01]  /*07f0*/  IMAD.X R13, RZ, RZ, RZ, P0 ;  /* 0x000000ffff0d7224 */ /* 0x000fe200000e06ff */
[----:B------:R-:W-:Y:S01]  /*0800*/  IADD3 RZ, P0, R9, R10, RZ ;  /* 0x0000000a09ff7210 */ /* 0x000fe20007f1e0ff */
[----:B------:R-:W-:-:S04]  /*0810*/  IMAD.MOV.U32 R12, RZ, RZ, R11 ;  /* 0x000000ffff0c7224 */ /* 0x000fc800078e000b */
[----:B------:R-:W-:-:S08]  /*0820*/  IMAD.WIDE.U32.X R8, R15, R21, R12, P0 ;  /* 0x000000150f087225 */ /* 0x000fd000000e040c */
.L_x_5:
[-CC-:B------:R-:W-:Y:S01]  /*0830*/  SHF.R.U64 R67, R8, R0.reuse, R9.reuse ;  /* 0x0000000008437219 */ /* 0x180fe20000001209 */
[----:B------:R-:W0:Y:S01]  /*0840*/  LDC R12, c[0x0][0x618] ;  /* 0x00018600ff0c7b82 */ /* 0x000e220000000800 */
[----:B------:R-:W-:Y:S01]  /*0850*/  SHF.R.U32.HI R7, RZ, R0, R9 ;  /* 0x00000000ff077219 */ /* 0x000fe20000011609 */
[----:B------:R-:W-:Y:S01]  /*0860*/  ULDC UR4, c[0x0][0x150] ;  /* 0x0000540000047ab9 */ /* 0x000fe20000000800 */
[----:B------:R-:W-:Y:S02]  /*0870*/  IADD3 R11, P0, RZ, -R67, RZ ;  /* 0x80000043ff0b7210 */ /* 0x000fe40007f1e0ff */
[----:B------:R-:W-:-:S03]  /*0880*/  I2FP.F32.U32 R0, R6 ;  /* 0x0000000600007245 */ /* 0x000fc60000201000 */
[----:B------:R-:W1:Y:S01]  /*0890*/  LDC.64 R30, c[0x0][0x640] ;  /* 0x00019000ff1e7b82 */ /* 0x000e620000000a00 */
[----:B------:R-:W-:Y:S02]  /*08a0*/  IMAD.X R13, RZ, RZ, ~R7, P0 ;  /* 0x000000ffff0d7224 */ /* 0x000fe400000e0e07 */
[----:B------:R-:W-:Y:S01]  /*08b0*/  FMUL R0, R0, UR4 ;  /* 0x0000000400007c20 */ /* 0x000fe20008400000 */
[----:B------:R-:W-:Y:S01]  /*08c0*/  IMAD.WIDE.U32 R8, R11, R22, R16 ;  /* 0x000000160b087225 */ /* 0x000fe200078e0010 */
[----:B------:R-:W-:-:S03]  /*08d0*/  ULDC UR4, c[0x0][0x154] ;  /* 0x0000550000047ab9 */ /* 0x000fc60000000800 */
[----:B------:R-:W-:Y:S01]  /*08e0*/  IMAD R10, R13, R22, RZ ;  /* 0x000000160d0a7224 */ /* 0x000fe200078e02ff */
[----:B------:R-:W2:Y:S01]  /*08f0*/  LDC R7, c[0x0][0x144] ;  /* 0x00005100ff077b82 */ /* 0x000ea20000000800 */
[----:B------:R-:W3:Y:S02]  /*0900*/  F2I.U32.TRUNC.NTZ R0, R0 ;  /* 0x0000000000007305 */ /* 0x000ee4000020f000 */
[----:B------:R-:W-:-:S04]  /*0910*/  IMAD R11, R11, R23, R10 ;  /* 0x000000170b0b7224 */ /* 0x000fc800078e020a */
[----:B------:R-:W-:Y:S01]  /*0920*/  IMAD.IADD R9, R9, 0x1, R11 ;  /* 0x0000000109097824 */ /* 0x000fe200078e020b */
[----:B------:R-:W4:Y:S01]  /*0930*/  LDC R24, c[0x0][0x608] ;  /* 0x00018200ff187b82 */ /* 0x000f220000000800 */
[----:B------:R-:W-:-:S03]  /*0940*/  IMAD.MOV.U32 R11, RZ, RZ, -0x1 ;  /* 0xffffffffff0b7424 */ /* 0x000fc600078e00ff */
[-CC-:B0-----:R-:W-:Y:S02]  /*0950*/  SHF.R.U64 R22, R8, R12.reuse, R9.reuse ;  /* 0x0000000c08167219 */ /* 0x181fe40000001209 */
[----:B------:R-:W-:Y:S02]  /*0960*/  I2FP.F32.U32 R8, R5 ;  /* 0x0000000500087245 */ /* 0x000fe40000201000 */
[----:B------:R-:W0:Y:S01]  /*0970*/  LDC R28, c[0x0][0x658] ;  /* 0x00019600ff1c7b82 */ /* 0x000e220000000800 */
[----:B-1----:R-:W-:Y:S01]  /*0980*/  ISETP.NE.U32.AND P0, PT, R30, RZ, PT ;  /* 0x000000ff1e00720c */ /* 0x002fe20003f05070 */
[----:B---3--:R-:W-:Y:S02]  /*0990*/  IMAD.MOV R10, RZ, RZ, -R0 ;  /* 0x000000ffff0a7224 */ /* 0x008fe400078e0a00 */
[----:B------:R-:W-:Y:S01]  /*09a0*/  FMUL R8, R8, UR4 ;  /* 0x0000000408087c20 */ /* 0x000fe20008400000 */
[----:B------:R-:W-:Y:S02]  /*09b0*/  SHF.R.U32.HI R9, RZ, R12, R9 ;  /* 0x0000000cff097219 */ /* 0x000fe40000011609 */
[----:B------:R-:W-:Y:S01]  /*09c0*/  ISETP.NE.AND.EX P0, PT, R31, RZ, PT, P0 ;  /* 0x000000ff1f00720c */ /* 0x000fe20003f05300 */
[----:B------:R1:W3:Y:S01]  /*09d0*/  F2I.U32.TRUNC.NTZ R15, R8 ;  /* 0x00000008000f7305 */ /* 0x0002e2000020f000 */
[----:B------:R-:W1:Y:S01]  /*09e0*/  LDC R20, c[0x0][0x148] ;  /* 0x00005200ff147b82 */ /* 0x000e620000000800 */
[----:B--2---:R-:W-:-:S07]  /*09f0*/  IMAD R0, R7, R10, R6 ;  /* 0x0000000a07007224 */ /* 0x004fce00078e0206 */
[----:B------:R-:W2:Y:S01]  /*0a00*/  LDC R26, c[0x0][0x600] ;  /* 0x00018000ff1a7b82 */ /* 0x000ea20000000800 */
[-CC-:B----4-:R-:W-:Y:S02]  /*0a10*/  SHF.R.U64 R32, R22, R24.reuse, R9.reuse ;  /* 0x0000001816207219 */ /* 0x190fe40000001209 */
[----:B------:R-:W-:Y:S01]  /*0a20*/  SHF.R.U32.HI R7, RZ, R24, R9 ;  /* 0x00000018ff077219 */ /* 0x000fe20000011609 */
[----:B------:R-:W-:-:S04]  /*0a30*/  IMAD.MOV.U32 R9, RZ, RZ, 0x1 ;  /* 0x00000001ff097424 */ /* 0x000fc800078e00ff */
[----:B------:R-:W4:Y:S01]  /*0a40*/  LDC R21, c[0x0][0x648] ;  /* 0x00019200ff157b82 */ /* 0x000f220000000800 */
[-C--:B0-----:R-:W-:Y:S02]  /*0a50*/  SHF.L.U32 R6, R11, R28.reuse, RZ ;  /* 0x0000001c0b067219 */ /* 0x081fe400000006ff */
[--C-:B------:R-:W-:Y:S02]  /*0a60*/  SHF.R.U64 R24, R32, R28, R7.reuse ;  /* 0x0000001c20187219 */ /* 0x100fe40000001207 */
[----:B------:R-:W-:Y:S02]  /*0a70*/  LOP3.LUT R13, RZ, R6, RZ, 0x33, !PT ;  /* 0x00000006ff0d7212 */ /* 0x000fe400078e33ff */
[-C--:B------:R-:W-:Y:S01]  /*0a80*/  SHF.R.U32.HI R7, RZ, R28.reuse, R7 ;  /* 0x0000001cff077219 */ /* 0x080fe20000011607 */
[----:B------:R-:W0:Y:S01]  /*0a90*/  LDC R23, c[0x0][0x638] ;  /* 0x00018e00ff177b82 */ /* 0x000e220000000800 */
[----:B------:R-:W-:Y:S01]  /*0aa0*/  SHF.L.U32 R12, R9, R28, RZ ;  /* 0x0000001c090c7219 */ /* 0x000fe200000006ff */
[----:B------:R-:W-:-:S06]  /*0ab0*/  IMAD.MOV.U32 R6, RZ, RZ, R24 ;  /* 0x000000ffff067224 */ /* 0x000fcc00078e0018 */
[----:B------:R-:W0:Y:S01]  /*0ac0*/  LDC R65, c[0x0][0x610] ;  /* 0x00018400ff417b82 */ /* 0x000e220000000800 */
[----:B-1-3--:R-:W-:Y:S05]  /*0ad0*/  @!P0 BRA `(.L_x_6) ;  /* 0x0000000000288947 */ /* 0x00afea0003800000 */
[----:B------:R-:W1:Y:S02]  /*0ae0*/  LDC R11, c[0x0][0x64c] ;  /* 0x00019300ff0b7b82 */ /* 0x000e640000000800 */
[----:B-1----:R-:W-:-:S05]  /*0af0*/  IADD3 R11, P0, R24, R11, RZ ;  /* 0x0000000b180b7210 */ /* 0x002fca0007f1e0ff */
        /* <DEDUP_REMOVED lines=8> */
.L_x_6:
[----:B----4-:R-:W-:Y:S01]  /*0b80*/  SHF.R.U64 R6, R6, R21, R7 ;  /* 0x0000001506067219 */ /* 0x010fe20000001207 */
[----:B--2---:R-:W-:Y:S01]  /*0b90*/  VIADD R7, R26, 0xffffffff ;  /* 0xffffffff1a077836 */ /* 0x004fe20000000000 */
[----:B------:R-:W-:Y:S01]  /*0ba0*/  LOP3.LUT R13, R32, R13, RZ, 0xc0, !PT ;  /* 0x0000000d200d7212 */ /* 0x000fe200078ec0ff */
[----:B------:R-:W-:Y:S02]  /*0bb0*/  IMAD.MOV R15, RZ, RZ, -R15 ;  /* 0x000000ffff0f7224 */ /* 0x000fe400078e0a0f */
[----:B------:R-:W-:Y:S02]  /*0bc0*/  IMAD.MOV R8, RZ, RZ, -R6 ;  /* 0x000000ffff087224 */ /* 0x000fe400078e0a06 */
[----:B------:R-:W-:Y:S01]  /*0bd0*/  IMAD R13, R12, R6, R13 ;  /* 0x000000060c0d7224 */ /* 0x000fe200078e020d */
[----:B------:R-:W-:Y:S01]  /*0be0*/  LOP3.LUT R6, R22, R7, RZ, 0xc0, !PT ;  /* 0x0000000716067212 */ /* 0x000fe200078ec0ff */
[----:B------:R-:W-:Y:S02]  /*0bf0*/  @P3 IMAD R0, R20, R15, R5 ;  /* 0x0000000f14003224 */ /* 0x000fe400078e0205 */
[----:B0-----:R-:W-:-:S02]  /*0c00*/  IMAD R5, R8, R23, R24 ;  /* 0x0000001708057224 */ /* 0x001fc400078e0218 */
[----:B------:R-:W-:Y:S02]  /*0c10*/  IMAD R65, R13, R65, R0 ;  /* 0x000000410d417224 */ /* 0x000fe400078e0200 */
[----:B------:R-:W-:Y:S02]  /*0c20*/  IMAD R6, R5, R26, R6 ;  /* 0x0000001a05067224 */ /* 0x000fe400078e0206 */
[----:B------:R-:W-:-:S03]  /*0c30*/  IMAD.MOV.U32 R0, RZ, RZ, 0x1 ;  /* 0x00000001ff007424 */ /* 0x000fc600078e00ff */
[----:B------:R-:W-:Y:S02]  /*0c40*/  SEL R64, R6, R65, !P3 ;  /* 0x0000004106407207 */ /* 0x000fe40005800000 */
[----:B------:R-:W-:-:S07]  /*0c50*/  SEL R65, R65, R6, !P3 ;  /* 0x0000000641417207 */ /* 0x000fce0005800000 */
.L_x_4:
[----:B------:R-:W-:-:S08]  /*0c60*/  NOP ;  /* 0x0000000000007918 */ /* 0x000fd00000000000 */
[----:B------:R-:W0:Y:S02]  /*0c70*/  USETMAXREG.TRY_ALLOC.CTAPOOL UP0, 0xe8 ;  /* 0x000000e8000079c8 */ /* 0x000e240008000600 */
[----:B0-----:R-:W-:-:S13]  /*0c80*/  PLOP3.LUT P0, PT, PT, PT, UP0, 0x80, 0x0 ;  /* 0x000000000000781c */ /* 0x001fda0003f0f008 */
[----:B------:R-:W-:Y:S05]  /*0c90*/  @!P0 BRA `(.L_x_4) ;  /* 0xfffffffc00f08947 */ /* 0x000fea000383ffff */
[----:B------:R-:W-:Y:S01]  /*0ca0*/  ULDC.64 UR4, c[0x0][0x598] ;  /* 0x0001660000047ab9 */ /* 0x000fe20000000a00 */
[----:B------:R-:W-:Y:S01]  /*0cb0*/  ULDC.64 UR38, c[0x0][0x208] ;  /* 0x0000820000267ab9 */ /* 0x000fe20000000a00 */
[----:B------:R-:W-:-:S04]  /*0cc0*/  ISETP.NE.U32.AND P0, PT, RZ, UR4, PT ;  /* 0x00000004ff007c0c */ /* 0x000fc8000bf05070 */
[----:B------:R-:W-:-:S13]  /*0cd0*/  ISETP.NE.AND.EX P0, PT, RZ, UR5, PT, P0 ;  /* 0x00000005ff007c0c */ /* 0x000fda000bf05300 */
[----:B------:R-:W-:Y:S05]  /*0ce0*/  @!P0 BRA `(.L_x_7) ;  /* 0x00000000001c8947 */ /* 0x000fea0003800000 */
[----:B------:R-:W0:Y:S02]  /*0cf0*/  LDC.64 R6, c[0x0][0x598] ;  /* 0x00016600ff067b82 */ /* 0x000e240000000a00 */
[----:B0-----:R-:W2:Y:S02]  /*0d00*/  LDG.E.64 R6, desc[UR38][R6.64] ;  /* 0x0000002606067981 */ /* 0x001ea4000c1e1b00 */
[----:B--2---:R-:W-:-:S04]  /*0d10*/  ISETP.NE.U32.AND P0, PT, R6, RZ, PT ;  /* 0x000000ff0600720c */ /* 0x004fc80003f05070 */
[----:B------:R-:W-:-:S13]  /*0d20*/  ISETP.NE.AND.EX P0, PT, R7, RZ, PT, P0 ;  /* 0x000000ff0700720c */ /* 0x000fda0003f05300 */
[----:B------:R-:W-:Y:S05]  /*0d30*/  @!P0 BRA `(.L_x_7) ;  /* 0x0000000000088947 */ /* 0x000fea0003800000 */
[----:B------:R0:W5:Y:S01]  /*0d40*/  LD.E R19, desc[UR38][R6.64] ;  /* 0x0000002606137980 */ /* 0x000162000c101900 */
[----:B------:R-:W-:Y:S05]  /*0d50*/  BRA `(.L_x_8) ;  /* 0x0000000000247947 */ /* 0x000fea0003800000 */
.L_x_7:
[----:B------:R-:W-:Y:S02]  /*0d60*/  ULDC.64 UR4, c[0x0][0x588] ;  /* 0x0001620000047ab9 */ /* 0x000fe40000000a00 */
[----:B------:R-:W-:-:S04]  /*0d70*/  ISETP.NE.U32.AND P0, PT, RZ, UR4, PT ;  /* 0x00000004ff007c0c */ /* 0x000fc8000bf05070 */
[----:B------:R-:W-:-:S13]  /*0d80*/  ISETP.NE.AND.EX P0, PT, RZ, UR5, PT, P0 ;  /* 0x00000005ff007c0c */ /* 0x000fda000bf05300 */
[----:B------:R-:W-:Y:S05]  /*0d90*/  @!P0 BRA `(.L_x_9) ;  /* 0x00000000000c8947 */ /* 0x000fea0003800000 */
[----:B------:R-:W0:Y:S02]  /*0da0*/  LDC.64 R6, c[0x0][0x588] ;  /* 0x00016200ff067b82 */ /* 0x000e240000000a00 */
[----:B0-----:R1:W5:Y:S01]  /*0db0*/  LDG.E R19, desc[UR38][R6.64] ;  /* 0x0000002606137981 */ /* 0x001362000c1e1900 */
[----:B------:R-:W-:Y:S05]  /*0dc0*/  BRA `(.L_x_8) ;  /* 0x0000000000087947 */ /* 0x000fea0003800000 */
.L_x_9:
[----:B------:R-:W-:Y:S02]  /*0dd0*/  ULDC UR4, c[0x0][0x580] ;  /* 0x0001600000047ab9 */ /* 0x000fe40000000800 */
[----:B------:R-:W-:-:S07]  /*0de0*/  IMAD.U32 R19, RZ, RZ, UR4 ;  /* 0x00000004ff137e24 */ /* 0x000fce000f8e00ff */
.L_x_8:
[----:B------:R-:W-:Y:S02]  /*0df0*/  ULDC.64 UR4, c[0x0][0x5a0] ;  /* 0x0001680000047ab9 */ /* 0x000fe40000000a00 */
[----:B------:R-:W-:-:S04]  /*0e00*/  ISETP.NE.U32.AND P0, PT, RZ, UR4, PT ;  /* 0x00000004ff007c0c */ /* 0x000fc8000bf05070 */
[----:B------:R-:W-:-:S13]  /*0e10*/  ISETP.NE.AND.EX P0, PT, RZ, UR5, PT, P0 ;  /* 0x00000005ff007c0c */ /* 0x000fda000bf05300 */
[----:B------:R-:W-:Y:S05]  /*0e20*/  @!P0 BRA `(.L_x_10) ;  /* 0x00000000001c8947 */ /* 0x000fea0003800000 */
[----:B01----:R-:W0:Y:S02]  /*0e30*/  LDC.64 R6, c[0x0][0x5a0] ;  /* 0x00016800ff067b82 */ /* 0x003e240000000a00 */
[----:B0-----:R-:W2:Y:S02]  /*0e40*/  LDG.E.64 R6, desc[UR38][R6.64] ;  /* 0x0000002606067981 */ /* 0x001ea4000c1e1b00 */
[----:B--2---:R-:W-:-:S04]  /*0e50*/  ISETP.NE.U32.AND P0, PT, R6, RZ, PT ;  /* 0x000000ff0600720c */ /* 0x004fc80003f05070 */
[----:B------:R-:W-:-:S13]  /*0e60*/  ISETP.NE.AND.EX P0, PT, R7, RZ, PT, P0 ;  /* 0x000000ff0700720c */ /* 0x000fda0003f05300 */
[----:B------:R-:W-:Y:S05]  /*0e70*/  @!P0 BRA `(.L_x_10) ;  /* 0x0000000000088947 */ /* 0x000fea0003800000 */
[----:B------:R0:W5:Y:S01]  /*0e80*/  LD.E R56, desc[UR38][R6.64] ;  /* 0x0000002606387980 */ /* 0x000162000c101900 */
[----:B------:R-:W-:Y:S05]  /*0e90*/  BRA `(.L_x_11) ;  /* 0x0000000000247947 */ /* 0x000fea0003800000 */
.L_x_10:
[----:B------:R-:W-:Y:S02]  /*0ea0*/  ULDC.64 UR4, c[0x0][0x590] ;  /* 0x0001640000047ab9 */ /* 0x000fe40000000a00 */
[----:B------:R-:W-:-:S04]  /*0eb0*/  ISETP.NE.U32.AND P0, PT, RZ, UR4, PT ;  /* 0x00000004ff007c0c */ /* 0x000fc8000bf05070 */
[----:B------:R-:W-:-:S13]  /*0ec0*/  ISETP.NE.AND.EX P0, PT, RZ, UR5, PT, P0 ;  /* 0x00000005ff007c0c */ /* 0x000fda000bf05300 */
[----:B------:R-:W-:Y:S05]  /*0ed0*/  @!P0 BRA `(.L_x_12) ;  /* 0x00000000000c8947 */ /* 0x000fea0003800000 */
[----:B------:R-:W2:Y:S02]  /*0ee0*/  LDC.64 R56, c[0x0][0x590] ;  /* 0x00016400ff387b82 */ /* 0x000ea40000000a00 */
[----:B--2---:R2:W5:Y:S01]  /*0ef0*/  LDG.E R56, desc[UR38][R56.64] ;  /* 0x0000002638387981 */ /* 0x004562000c1e1900 */
[----:B------:R-:W-:Y:S05]  /*0f00*/  BRA `(.L_x_11) ;  /* 0x0000000000087947 */ /* 0x000fea0003800000 */
.L_x_12:
[----:B------:R-:W-:Y:S02]  /*0f10*/  ULDC UR4, c[0x0][0x584] ;  /* 0x0001610000047ab9 */ /* 0x000fe40000000800 */
[----:B------:R-:W-:-:S07]  /*0f20*/  IMAD.U32 R56, RZ, RZ, UR4 ;  /* 0x00000004ff387e24 */ /* 0x000fce000f8e00ff */
.L_x_11:
[----:B------:R-:W-:-:S13]  /*0f30*/  LOP3.LUT P0, RZ, R0, 0xff, RZ, 0xc0, !PT ;  /* 0x000000ff00ff7812 */ /* 0x000fda000780c0ff */
[----:B------:R-:W-:Y:S05]  /*0f40*/  @!P0 EXIT ;  /* 0x000000000000894d */ /* 0x000fea0003800000 */
[----:B------:R-:W3:Y:S01]  /*0f50*/  LDC R58, c[0x0][0x658] ;  /* 0x00019600ff3a7b82 */ /* 0x000ee20000000800 */
[----:B------:R-:W-:Y:S01]  /*0f60*/  ULDC.64 UR6, c[0x0][0x288] ;  /* 0x0000a20000067ab9 */ /* 0x000fe20000000a00 */
[----:B------:R-:W-:Y:S01]  /*0f70*/  LOP3.LUT R14, R14, 0x1, RZ, 0xc0, !PT ;  /* 0x000000010e0e7812 */ /* 0x000fe200078ec0ff */
[----:B------:R-:W-:Y:S01]  /*0f80*/  UIADD3 UR4, UR7, 0x1f, URZ ;  /* 0x0000001f07047890 */ /* 0x000fe2000fffe03f */
[----:B------:R-:W-:Y:S01]  /*0f90*/  SHF.R.U32.HI R0, RZ, 0x2, R3 ;  /* 0x00000002ff007819 */ /* 0x000fe20000011603 */
[----:B01----:R-:W-:Y:S01]  /*0fa0*/  IMAD.MOV.U32 R7, RZ, RZ, -0x1 ;  /* 0xffffffffff077424 */ /* 0x003fe200078e00ff */
[----:B------:R-:W-:Y:S01]  /*0fb0*/  SHF.R.U32.HI R4, RZ, 0x1, R4 ;  /* 0x00000001ff047819 */ /* 0x000fe20000011604 */
[----:B------:R-:W-:Y:S01]  /*0fc0*/  USHF.R.S32.HI UR5, URZ, 0x1f, UR4 ;  /* 0x0000001f3f057899 */ /* 0x000fe20008011404 */
[----:B------:R-:W-:Y:S01]  /*0fd0*/  IMAD.SHL.U32 R5, R14, 0x40, RZ ;  /* 0x000000400e057824 */ /* 0x000fe200078e00ff */
[----:B------:R-:W-:Y:S01]  /*0fe0*/  LOP3.LUT R0, R0, 0x7, RZ, 0xc0, !PT ;  /* 0x0000000700007812 */ /* 0x000fe200078ec0ff */
[----:B------:R-:W-:Y:S01]  /*0ff0*/  IMAD.MOV.U32 R9, RZ, RZ, 0x1 ;  /* 0x00000001ff097424 */ /* 0x000fe200078e00ff */
[----:B------:R-:W-:Y:S01]  /*1000*/  ULEA.HI UR5, UR5, UR4, URZ, 0x5 ;  /* 0x0000000405057291 */ /* 0x000fe2000f8f283f */
[----:B------:R-:W-:Y:S01]  /*1010*/  LOP3.LUT R23, R4, 0x30, RZ, 0xc0, !PT ;  /* 0x0000003004177812 */ /* 0x000fe200078ec0ff */
[----:B------:R-:W-:Y:S01]  /*1020*/  IMAD.U32 R6, RZ, RZ, UR6 ;  /* 0x00000006ff067e24 */ /* 0x000fe2000f8e00ff */
[--C-:B------:R-:W-:Y:S01]  /*1030*/  LOP3.LUT R22, R5, 0x40, R0.reuse, 0xe2, !PT ;  /* 0x0000004005167812 */ /* 0x100fe200078ee200 */
[----:B------:R-:W-:Y:S01]  /*1040*/  USHF.R.S32.HI UR43, URZ, 0x5, UR5 ;  /* 0x000000053f2b7899 */ /* 0x000fe20008011405 */
[-C--:B------:R-:W-:Y:S01]  /*1050*/  IADD3 R5, RZ, -R23.reuse, -R0 ;  /* 0x80000017ff057210 */ /* 0x080fe20007ffe800 */
[----:B------:R-:W-:Y:S01]  /*1060*/  ULDC UR4, c[0x0][0x284] ;  /* 0x0000a10000047ab9 */ /* 0x000fe20000000800 */
[C---:B--2---:R-:W-:Y:S01]  /*1070*/  LOP3.LUT R57, R3.reuse, 0x3, RZ, 0xc0, !PT ;  /* 0x0000000303397812 */ /* 0x044fe200078ec0ff */
[----:B------:R-:W-:Y:S01]  /*1080*/  UISETP.LT.AND UP0, UPT, UR43, 0x1, UPT ;  /* 0x000000012b00788c */ /* 0x000fe2000bf01270 */
[----:B------:R-:W-:Y:S01]  /*1090*/  LOP3.LUT R60, R3, 0x80, RZ, 0xc0, !PT ;  /* 0x00000080033c7812 */ /* 0x000fe200078ec0ff */
[----:B------:R-:W-:Y:S01]  /*10a0*/  IMAD R5, R14, -0x40, R5 ;  /* 0xffffffc00e057824 */ /* 0x000fe200078e0205 */
[----:B------:R-:W-:Y:S01]  /*10b0*/  LOP3.LUT R22, R22, R23, RZ, 0xfc, !PT ;  /* 0x0000001716167212 */ /* 0x000fe200078efcff */
[----:B------:R-:W-:Y:S01]  /*10c0*/  USEL UR44, UR43, 0x1, UP0 ;  /* 0x000000012b2c7887 */ /* 0x000fe20008000000 */
[-C--:B---3--:R-:W-:Y:S01]  /*10d0*/  SHF.L.U32 R7, R7, R58.reuse, RZ ;  /* 0x0000003a07077219 */ /* 0x088fe200000006ff */
[----:B------:R-:W-:Y:S01]  /*10e0*/  IMAD R57, R57, -0x2, R6 ;  /* 0xfffffffe39397824 */ /* 0x000fe200078e0206 */
[----:B------:R-:W-:Y:S01]  /*10f0*/  SHF.L.U32 R58, R9, R58, RZ ;  /* 0x0000003a093a7219 */ /* 0x000fe200000006ff */
[----:B------:R-:W-:Y:S01]  /*1100*/  IMAD.SHL.U32 R59, R3, 0x2, RZ ;  /* 0x00000002033b7824 */ /* 0x000fe200078e00ff */
[----:B------:R-:W-:Y:S01]  /*1110*/  SHF.R.U32.HI R60, RZ, 0x7, R60 ;  /* 0x00000007ff3c7819 */ /* 0x000fe2000001163c */
[----:B------:R-:W-:Y:S01]  /*1120*/  VIADD R62, R5, UR4 ;  /* 0x00000004053e7c36 */ /* 0x000fe20008000000 */
[----:B------:R-:W-:Y:S01]  /*1130*/  LOP3.LUT R61, RZ, R7, RZ, 0x33, !PT ;  /* 0x00000007ff3d7212 */ /* 0x000fe200078e33ff */
[----:B------:R-:W-:Y:S01]  /*1140*/  IMAD.MOV.U32 R23, RZ, RZ, RZ ;  /* 0x000000ffff177224 */ /* 0x000fe200078e00ff */
[----:B------:R-:W-:Y:S01]  /*1150*/  UIADD3 UR44, UR43, -UR44, URZ ;  /* 0x8000002c2b2c7290 */ /* 0x000fe2000fffe03f */
[----:B------:R-:W-:Y:S01]  /*1160*/  UMOV UR40, URZ ;  /* 0x0000003f00287c82 */ /* 0x000fe20008000000 */
[----:B------:R-:W-:-:S10]  /*1170*/  UMOV UR41, URZ ;  /* 0x0000003f00297c82 */ /* 0x000fd40008000000 */
.L_x_98:
[----:B0-----:R-:W0:Y:S01]  /*1180*/  SHFL.IDX PT, R0, R60, RZ, 0x1f ;  /* 0x00001fff3c007589 */ /* 0x001e2200000e0000 */
[----:B------:R-:W1:Y:S01]  /*1190*/  S2UR UR7, SR_CgaCtaId ;  /* 0x00000000000779c3 */ /* 0x000e620000008800 */
[----:B------:R-:W-:Y:S01]  /*11a0*/  UMOV UR6, 0x400 ;  /* 0x0000040000067882 */ /* 0x000fe20000000000 */
[----:B0-----:R-:W-:Y:S01]  /*11b0*/  R2UR UR4, R0 ;  /* 0x00000000000472ca */ /* 0x001fe200000e0000 */
[----:B-1----:R-:W-:-:S12]  /*11c0*/  ULEA UR6, UR7, UR6, 0x18 ;  /* 0x0000000607067291 */ /* 0x002fd8000f8ec03f */
[----:B------:R-:W-:-:S04]  /*11d0*/  ULEA.HI UR5, UR4, UR4, URZ, 0x1 ;  /* 0x0000000404057291 */ /* 0x000fc8000f8f083f */
[----:B------:R-:W-:-:S04]  /*11e0*/  ULOP3.LUT UR5, UR5, 0x1ffffe, URZ, 0xc0, !UPT ;  /* 0x001ffffe05057892 */ /* 0x000fc8000f8ec03f */
[----:B------:R-:W-:-:S03]  /*11f0*/  UIADD3 UR5, UR4, -UR5, URZ ;  /* 0x8000000504057290 */ /* 0x000fc6000fffe03f */
[----:B------:R-:W-:Y:S01]  /*1200*/  ULDC UR4, c[0x0][0x28c] ;  /* 0x0000a30000047ab9 */ /* 0x000fe20000000800 */
[----:B------:R-:W-:Y:S01]  /*1210*/  ULEA UR5, UR5, UR6, 0xb ;  /* 0x0000000605057291 */ /* 0x000fe2000f8e583f */
[----:B------:R-:W-:-:S03]  /*1220*/  ISETP.LT.AND P0, PT, RZ, UR4, PT ;  /* 0x00000004ff007c0c */ /* 0x000fc6000bf01270 */
[----:B------:R-:W-:-:S04]  /*1230*/  UIADD3 UR5, UR5, 0x100, URZ ;  /* 0x0000010005057890 */ /* 0x000fc8000fffe03f */
[----:B------:R-:W-:-:S04]  /*1240*/  USHF.R.U32.HI UR5, URZ, 0x4, UR5 ;  /* 0x000000043f057899 */ /* 0x000fc80008011605 */
[----:B------:R-:W-:-:S04]  /*1250*/  ULOP3.LUT UR5, UR5, 0x3fff, URZ, 0xc0, !UPT ;  /* 0x00003fff05057892 */ /* 0x000fc8000f8ec03f */
[----:B------:R-:W-:Y:S01]  /*1260*/  ULOP3.LUT UR45, UR5, 0x10000, URZ, 0xfc, !UPT ;  /* 0x00010000052d7892 */ /* 0x000fe2000f8efc3f */
[----:B---34-:R-:W-:Y:S11]  /*1270*/  @P0 BRA `(.L_x_13) ;  /* 0x0000000000400947 */ /* 0x018ff60003800000 */
[----:B------:R-:W-:Y:S01]  /*1280*/  MOV R0, 0x0 ;  /* 0x0000000000007802 */ /* 0x000fe20000000f00 */
[----:B------:R-:W-:Y:S01]  /*1290*/  ULDC.64 UR4, c[0x4][0x68] ;  /* 0x01001a0000047ab9 */ /* 0x000fe20000000a00 */
[----:B------:R-:W-:Y:S01]  /*12a0*/  ULDC.64 UR6, c[0x4][0x8] ;  /* 0x0100020000067ab9 */ /* 0x000fe20000000a00 */
[----:B------:R-:W-:Y:S01]  /*12b0*/  IMAD.U32 R4, RZ, RZ, UR4 ;  /* 0x00000004ff047e24 */ /* 0x000fe2000f8e00ff */
[----:B------:R0:W1:Y:S01]  /*12c0*/  LDC.64 R14, c[0x4][R0] ;  /* 0x01000000000e7b82 */ /* 0x0000620000000a00 */
[----:B------:R-:W-:Y:S01]  /*12d0*/  IMAD.U32 R5, RZ, RZ, UR5 ;  /* 0x00000005ff057e24 */ /* 0x000fe2000f8e00ff */
[----:B------:R-:W-:Y:S01]  /*12e0*/  ULDC.64 UR4, c[0x4][0x70] ;  /* 0x01001c0000047ab9 */ /* 0x000fe20000000a00 */
[----:B------:R-:W-:Y:S02]  /*12f0*/  IMAD.U32 R10, RZ, RZ, UR6 ;  /* 0x00000006ff0a7e24 */ /* 0x000fe4000f8e00ff */
[----:B------:R-:W-:Y:S02]  /*1300*/  IMAD.U32 R6, RZ, RZ, UR4 ;  /* 0x00000004ff067e24 */ /* 0x000fe4000f8e00ff */
[----:B------:R-:W-:-:S02]  /*1310*/  IMAD.U32 R7, RZ, RZ, UR5 ;  /* 0x00000005ff077e24 */ /* 0x000fc4000f8e00ff */
[----:B------:R-:W-:Y:S02]  /*1320*/  IMAD.U32 R11, RZ, RZ, UR7 ;  /* 0x00000007ff0b7e24 */ /* 0x000fe4000f8e00ff */
[----:B------:R-:W-:Y:S02]  /*1330*/  IMAD.MOV.U32 R8, RZ, RZ, 0x1e1 ;  /* 0x000001e1ff087424 */ /* 0x000fe400078e00ff */
[----:B------:R-:W-:Y:S02]  /*1340*/  IMAD.MOV.U32 R12, RZ, RZ, 0x1 ;  /* 0x00000001ff0c7424 */ /* 0x000fe400078e00ff */
[----:B0-----:R-:W-:-:S07]  /*1350*/  IMAD.MOV.U32 R13, RZ, RZ, RZ ;  /* 0x000000ffff0d7224 */ /* 0x001fce00078e00ff */
[----:B------:R-:W-:-:S07]  /*1360*/  LEPC R20, `(.L_x_13) ;  /* 0x000000001014794e */ /* 0x000fce0000000000 */
[----:B-1---5:R-:W-:Y:S05]  /*1370*/  CALL.ABS.NOINC R14 ;  /* 0x000000000e007343 */ /* 0x022fea0003c00000 */
.L_x_13:
[----:B------:R-:W-:-:S04]  /*1380*/  LOP3.LUT R0, R18, 0x1, RZ, 0xfc, !PT ;  /* 0x0000000112007812 */ /* 0x000fc800078efcff */
[----:B------:R-:W-:-:S13]  /*1390*/  ISETP.NE.AND P0, PT, R0, 0x3, PT ;  /* 0x000000030000780c */ /* 0x000fda0003f05270 */
[----:B------:R-:W-:Y:S05]  /*13a0*/  @!P0 BRA `(.L_x_14) ;  /* 0x0000000000048947 */ /* 0x000fea0003800000 */
[----:B------:R-:W-:Y:S01]  /*13b0*/  BPT.TRAP 0x1 ;  /* 0x000000040000795c */ /* 0x000fe20000300000 */
.L_x_14:
[----:B------:R-:W0:Y:S01]  /*13c0*/  S2UR UR5, SR_CgaCtaId ;  /* 0x00000000000579c3 */ /* 0x000e220000008800 */
[----:B------:R-:W-:Y:S01]  /*13d0*/  UMOV UR4, 0x400 ;  /* 0x0000040000047882 */ /* 0x000fe20000000000 */
[----:B------:R-:W-:Y:S02]  /*13e0*/  IMAD.U32 R0, RZ, RZ, UR40 ;  /* 0x00000028ff007e24 */ /* 0x000fe4000f8e00ff */
[----:B------:R-:W-:-:S03]  /*13f0*/  IMAD.U32 R3, RZ, RZ, UR41 ;  /* 0x00000029ff037e24 */ /* 0x000fc6000f8e00ff */
[----:B------:R-:W-:Y:S01]  /*1400*/  SHF.L.U32 R0, R0, 0x1f, RZ ;  /* 0x0000001f00007819 */ /* 0x000fe200000006ff */
[----:B0-----:R-:W-:-:S06]  /*1410*/  ULEA UR4, UR5, UR4, 0x18 ;  /* 0x0000000405047291 */ /* 0x001fcc000f8ec03f */
[----:B------:R-:W-:-:S04]  /*1420*/  IMAD.U32 R6, RZ, RZ, UR4 ;  /* 0x00000004ff067e24 */ /* 0x000fc8000f8e00ff */
[----:B------:R-:W-:-:S04]  /*1430*/  IMAD R3, R3, 0x8, R6 ;  /* 0x0000000803037824 */ /* 0x000fc800078e0206 */
[----:B------:R0:W1:Y:S01]  /*1440*/  SYNCS.PHASECHK.TRANS64.TRYWAIT P1, [R3+URZ], R0 ;  /* 0x00000000030075a7 */ /* 0x000062000802017f */
[----:B------:R-:W-:Y:S05]  /*1450*/  @!P0 BRA `(.L_x_15) ;  /* 0x0000000000048947 */ /* 0x000fea0003800000 */
[----:B------:R-:W-:Y:S01]  /*1460*/  BPT.TRAP 0x1 ;  /* 0x000000040000795c */ /* 0x000fe20000300000 */
.L_x_15:
[----:B------:R-:W-:-:S05]  /*1470*/  IMAD.U32 R4, RZ, RZ, UR44 ;  /* 0x0000002cff047e24 */ /* 0x000fca000f8e00ff */
[----:B------:R-:W-:Y:S01]  /*1480*/  ISETP.GE.AND P2, PT, R4, 0x1, PT ;  /* 0x000000010400780c */ /* 0x000fe20003f46270 */
[----:B-1----:R-:W-:-:S12]  /*1490*/  @P1 BRA `(.L_x_16) ;  /* 0x0000000000081947 */ /* 0x002fd80003800000 */
[----:B------:R-:W1:Y:S02]  /*14a0*/  SYNCS.PHASECHK.TRANS64.TRYWAIT P1, [R3+URZ], R0 ;  /* 0x00000000030075a7 */ /* 0x000e64000802017f */
[----:B-1----:R-:W-:Y:S05]  /*14b0*/  @!P1 BRA `(.L_x_17) ;  /* 0x0000003c00e09947 */ /* 0x002fea0003800000 */
.L_x_16:
[----:B------:R-:W-:Y:S05]  /*14c0*/  WARPSYNC.ALL ;  /* 0x0000000000007948 */ /* 0x000fea0003800000 */
[----:B------:R-:W-:Y:S01]  /*14d0*/  R2UR UR4, R6 ;  /* 0x00000000060472ca */ /* 0x000fe200000e0000 */
[----:B------:R-:W-:Y:S01]  /*14e0*/  WARPGROUP.ARRIVE ;  /* 0x00000000000079c5 */ /* 0x000fe20000000000 */
[----:B------:R-:W-:Y:S01]  /*14f0*/  UMOV UR5, 0xc0000010 ;  /* 0xc000001000057882 */ /* 0x000fe20000000000 */
[----:B------:R-:W-:-:S10]  /*1500*/  UMOV UR7, 0xc0000010 ;  /* 0xc000001000077882 */ /* 0x000fd40000000000 */
[----:B------:R-:W-:-:S04]  /*1510*/  UIADD3 UR4, UR4, 0x5100, URZ ;  /* 0x0000510004047890 */ /* 0x000fc8000fffe03f */
[----:B------:R-:W-:-:S04]  /*1520*/  USHF.R.U32.HI UR4, URZ, 0x4, UR4 ;  /* 0x000000043f047899 */ /* 0x000fc80008011604 */
[----:B------:R-:W-:-:S04]  /*1530*/  ULOP3.LUT UR4, UR4, 0x3fff, URZ, 0xc0, !UPT ;  /* 0x00003fff04047892 */ /* 0x000fc8000f8ec03f */
[----:B------:R-:W-:Y:S02]  /*1540*/  ULOP3.LUT UR9, UR4, 0x10000, URZ, 0xfc, !UPT ;  /* 0x0001000004097892 */ /* 0x000fe4000f8efc3f */
[----:B------:R-:W-:Y:S02]  /*1550*/  ULEA UR4, UR41, UR45, 0x8 ;  /* 0x0000002d29047291 */ /* 0x000fe4000f8e403f */
[----:B------:R-:W-:-:S09]  /*1560*/  ULEA UR6, UR41, UR9, 0x7 ;  /* 0x0000000929067291 */ /* 0x000fd2000f8e383f */
[----:B------:R-:W-:Y:S03]  /*1570*/  IGMMA.64x64x32.S8.S8 R24, gdesc[UR4], RZ, !UPT, gsb0 ;  /* 0x01e00000041879f1 */ /* 0x000fe6000c0410ff */
[----:B------:R-:W-:Y:S02]  /*1580*/  WARPGROUP.DEPBAR.LE gsb0, 0x0 ;  /* 0x00008000000079c5 */ /* 0x000fe40000010000 */
[----:B------:R-:W-:Y:S05]  /*1590*/  @!P2 BRA `(.L_x_18) ;  /* 0x0000000000c8a947 */ /* 0x000fea0003800000 */
[----:B------:R-:W-:Y:S01]  /*15a0*/  UIADD3 UR4, UR41, 0x1, URZ ;  /* 0x0000000129047890 */ /* 0x000fe2000fffe03f */
[----:B01----:R-:W-:Y:S02]  /*15b0*/  IMAD.U32 R0, RZ, RZ, UR44 ;  /* 0x0000002cff007e24 */ /* 0x003fe4000f8e00ff */
[----:B------:R-:W-:Y:S01]  /*15c0*/  IMAD.U32 R3, RZ, RZ, UR41 ;  /* 0x00000029ff037e24 */ /* 0x000fe2000f8e00ff */
[----:B------:R-:W-:-:S04]  /*15d0*/  UISETP.NE.AND UP0, UPT, UR4, 0x5, UPT ;  /* 0x000000050400788c */ /* 0x000fc8000bf05270 */
[----:B------:R-:W-:Y:S02]  /*15e0*/  USEL UR5, URZ, 0x1, UP0 ;  /* 0x000000013f057887 */ /* 0x000fe40008000000 */
[----:B------:R-:W-:Y:S02]  /*15f0*/  USEL UR8, UR4, URZ, UP0 ;  /* 0x0000003f04087287 */ /* 0x000fe40008000000 */
[----:B------:R-:W-:-:S06]  /*1600*/  ULOP3.LUT UR5, UR40, UR5, URZ, 0x3c, !UPT ;  /* 0x0000000528057292 */ /* 0x000fcc000f8e3c3f */
[----:B------:R-:W-:-:S07]  /*1610*/  IMAD.U32 R7, RZ, RZ, UR5 ;  /* 0x00000005ff077e24 */ /* 0x000fce000f8e00ff */
.L_x_25:
[----:B0-----:R-:W-:Y:S05]  /*1620*/  @!P0 BRA `(.L_x_19) ;  /* 0x0000000000048947 */ /* 0x001fea0003800000 */
[----:B------:R-:W-:Y:S01]  /*1630*/  BPT.TRAP 0x1 ;  /* 0x000000040000795c */ /* 0x000fe20000300000 */
.L_x_19:
[----:B------:R-:W0:Y:S01]  /*1640*/  S2UR UR5, SR_CgaCtaId ;  /* 0x00000000000579c3 */ /* 0x000e220000008800 */
[----:B------:R-:W-:Y:S01]  /*1650*/  UMOV UR4, 0x400 ;  /* 0x0000040000047882 */ /* 0x000fe20000000000 */
[----:B------:R-:W-:Y:S01]  /*1660*/  IMAD.U32 R5, RZ, RZ, UR8 ;  /* 0x00000008ff057e24 */ /* 0x000fe2000f8e00ff */
[----:B------:R-:W-:Y:S01]  /*1670*/  SHF.L.U32 R4, R7, 0x1f, RZ ;  /* 0x0000001f07047819 */ /* 0x000fe200000006ff */
[----:B0-----:R-:W-:-:S06]  /*1680*/  ULEA UR4, UR5, UR4, 0x18 ;  /* 0x0000000405047291 */ /* 0x001fcc000f8ec03f */
[----:B------:R-:W-:-:S04]  /*1690*/  IMAD.U32 R6, RZ, RZ, UR4 ;  /* 0x00000004ff067e24 */ /* 0x000fc8000f8e00ff */
[----:B------:R-:W-:-:S04]  /*16a0*/  IMAD R5, R5, 0x8, R6 ;  /* 0x0000000805057824 */ /* 0x000fc800078e0206 */
[----:B------:R0:W1:Y:S01]  /*16b0*/  SYNCS.PHASECHK.TRANS64.TRYWAIT P1, [R5+URZ], R4 ;  /* 0x00000004050075a7 */ /* 0x000062000802017f */
[----:B------:R-:W-:Y:S05]  /*16c0*/  @!P0 BRA `(.L_x_20) ;  /* 0x0000000000048947 */ /* 0x000fea0003800000 */
[----:B------:R-:W-:Y:S01]  /*16d0*/  BPT.TRAP 0x1 ;  /* 0x000000040000795c */ /* 0x000fe20000300000 */
.L_x_20:
[----:B-1----:R-:W-:Y:S05]  /*16e0*/  @P1 BRA `(.L_x_21) ;  /* 0x0000000000081947 */ /* 0x002fea0003800000 */
[----:B------:R-:W1:Y:S02]  /*16f0*/  SYNCS.PHASECHK.TRANS64.TRYWAIT P1, [R5+URZ], R4 ;  /* 0x00000004050075a7 */ /* 0x000e64000802017f */
[----:B-1----:R-:W-:Y:S05]  /*1700*/  @!P1 BRA `(.L_x_22) ;  /* 0x0000003c00609947 */ /* 0x002fea0003800000 */
.L_x_21:
[----:B------:R-:W-:Y:S01]  /*1710*/  ULEA UR4, UR8, UR45, 0x8 ;  /* 0x0000002d08047291 */ /* 0x000fe2000f8e403f */
[----:B------:R-:W-:Y:S01]  /*1720*/  WARPGROUP.ARRIVE ;  /* 0x00000000000079c5 */ /* 0x000fe20000000000 */
[----:B------:R-:W-:Y:S01]  /*1730*/  ULEA UR6, UR8, UR9, 0x7 ;  /* 0x0000000908067291 */ /* 0x000fe2000f8e383f */
[----:B------:R-:W-:Y:S01]  /*1740*/  UMOV UR5, 0xc0000010 ;  /* 0xc000001000057882 */ /* 0x000fe20000000000 */
[----:B------:R-:W-:-:S07]  /*1750*/  UMOV UR7, 0xc0000010 ;  /* 0xc000001000077882 */ /* 0x000fce0000000000 */
[----:B------:R-:W-:Y:S03]  /*1760*/  IGMMA.64x64x32.S8.S8 R24, gdesc[UR4], R24, gsb0 ;  /* 0x01e00000041879f1 */ /* 0x000fe60008041018 */
[----:B------:R-:W-:Y:S02]  /*1770*/  WARPGROUP.DEPBAR.LE gsb0, 0x0 ;  /* 0x00008000000079c5 */ /* 0x000fe40000010000 */
[----:B------:R-:W-:Y:S05]  /*1780*/  @!P0 BRA `(.L_x_23) ;  /* 0x0000000000048947 */ /* 0x000fea0003800000 */
[----:B------:R-:W-:Y:S01]  /*1790*/  BPT.TRAP 0x1 ;  /* 0x000000040000795c */ /* 0x000fe20000300000 */
.L_x_23:
[----:B01----:R-:W-:Y:S01]  /*17a0*/  IMAD R4, R3, 0x8, R6 ;  /* 0x0000000803047824 */ /* 0x003fe200078e0206 */
[----:B------:R-:W-:-:S03]  /*17b0*/  ISETP.GT.U32.AND P1, PT, R18, 0x1, PT ;  /* 0x000000011200780c */ /* 0x000fc60003f24070 */
[----:B------:R-:W-:-:S05]  /*17c0*/  VIADD R4, R4, 0x28 ;  /* 0x0000002804047836 */ /* 0x000fca0000000000 */
[----:B------:R-:W-:-:S04]  /*17d0*/  PRMT R4, RZ, 0x654, R4 ;  /* 0x00000654ff047816 */ /* 0x000fc80000000004 */
[----:B------:R0:W-:Y:S01]  /*17e0*/  SYNCS.ARRIVE.TRANS64.RED.A1T0 RZ, [R4+URZ], RZ ;  /* 0x000000ff04ff79a7 */ /* 0x0001e2000810043f */
[----:B------:R-:W-:Y:S05]  /*17f0*/  @P1 BRA `(.L_x_24) ;  /* 0x0000000000041947 */ /* 0x000fea0003800000 */
[----:B------:R-:W-:Y:S01]  /*1800*/  BPT.TRAP 0x1 ;  /* 0x000000040000795c */ /* 0x000fe20000300000 */
.L_x_24:
[----:B------:R-:W-:Y:S01]  /*1810*/  UIADD3 UR8, UR8, 0x1, URZ ;  /* 0x0000000108087890 */ /* 0x000fe2000fffe03f */
[C---:B------:R-:W-:Y:S01]  /*1820*/  ISETP.GT.AND P2, PT, R0.reuse, 0x1, PT ;  /* 0x000000010000780c */ /* 0x040fe20003f44270 */
[----:B------:R-:W-:Y:S02]  /*1830*/  VIADD R3, R3, 0x1 ;  /* 0x0000000103037836 */ /* 0x000fe40000000000 */
[----:B------:R-:W-:Y:S01]  /*1840*/  UISETP.NE.AND UP0, UPT, UR8, 0x5, UPT ;  /* 0x000000050800788c */ /* 0x000fe2000bf05270 */
[----:B------:R-:W-:Y:S02]  /*1850*/  VIADD R0, R0, 0xffffffff ;  /* 0xffffffff00007836 */ /* 0x000fe40000000000 */
[C---:B------:R-:W-:Y:S01]  /*1860*/  ISETP.NE.AND P1, PT, R3.reuse, 0x5, PT ;  /* 0x000000050300780c */ /* 0x040fe20003f25270 */
[----:B------:R-:W-:Y:S02]  /*1870*/  USEL UR4, URZ, 0x1, UP0 ;  /* 0x000000013f047887 */ /* 0x000fe40008000000 */
[----:B------:R-:W-:Y:S01]  /*1880*/  USEL UR8, UR8, URZ, UP0 ;  /* 0x0000003f08087287 */ /* 0x000fe20008000000 */
[----:B------:R-:W-:-:S03]  /*1890*/  SEL R3, R3, RZ, P1 ;  /* 0x000000ff03037207 */ /* 0x000fc60000800000 */
[----:B------:R-:W-:Y:S01]  /*18a0*/  LOP3.LUT R7, R7, UR4, RZ, 0x3c, !PT ;  /* 0x0000000407077c12 */ /* 0x000fe2000f8e3cff */
[----:B------:R-:W-:Y:S07]  /*18b0*/  @P2 BRA `(.L_x_25) ;  /* 0xfffffffc00582947 */ /* 0x000fee000383ffff */
.L_x_18:
[----:B01----:R-:W0:Y:S02]  /*18c0*/  LDC R0, c[0x0][0x28c] ;  /* 0x0000a300ff007b82 */ /* 0x003e240000000800 */
[----:B0-----:R-:W-:-:S13]  /*18d0*/  ISETP.GE.AND P1, PT, R0, 0x1, PT ;  /* 0x000000010000780c */ /* 0x001fda0003f26270 */
[----:B------:R-:W-:Y:S05]  /*18e0*/  @!P1 BRA `(.L_x_26) ;  /* 0x0000000000389947 */ /* 0x000fea0003800000 */
[----:B------:R-:W-:Y:S05]  /*18f0*/  @!P0 BRA `(.L_x_27) ;  /* 0x0000000000048947 */ /* 0x000fea0003800000 */
[----:B------:R-:W-:Y:S01]  /*1900*/  BPT.TRAP 0x1 ;  /* 0x000000040000795c */ /* 0x000fe20000300000 */
.L_x_27:
[----:B------:R-:W-:Y:S01]  /*1910*/  UIADD3 UR6, UR44, UR41, URZ ;  /* 0x000000292c067290 */ /* 0x000fe2000fffe03f */
[----:B------:R-:W-:-:S03]  /*1920*/  ISETP.GT.U32.AND P0, PT, R18, 0x1, PT ;  /* 0x000000011200780c */ /* 0x000fc60003f04070 */
[----:B------:R-:W-:-:S04]  /*1930*/  UIMAD.WIDE.U32 UR4, UR6, -0x33333333, URZ ;  /* 0xcccccccd060478a5 */ /* 0x000fc8000f8e003f */
[----:B------:R-:W-:-:S04]  /*1940*/  USHF.R.U32.HI UR4, URZ, 0x2, UR5 ;  /* 0x000000023f047899 */ /* 0x000fc80008011605 */
[----:B------:R-:W-:-:S06]  /*1950*/  UIMAD UR6, UR4, -0x5, UR6 ;  /* 0xfffffffb040678a4 */ /* 0x000fcc000f8e0206 */
[----:B------:R-:W-:-:S04]  /*1960*/  IMAD.U32 R3, RZ, RZ, UR6 ;  /* 0x00000006ff037e24 */ /* 0x000fc8000f8e00ff */
[----:B------:R-:W-:-:S04]  /*1970*/  IMAD R0, R3, 0x8, R6 ;  /* 0x0000000803007824 */ /* 0x000fc800078e0206 */
[----:B------:R-:W-:-:S05]  /*1980*/  VIADD R0, R0, 0x28 ;  /* 0x0000002800007836 */ /* 0x000fca0000000000 */
[----:B------:R-:W-:-:S04]  /*1990*/  PRMT R0, RZ, 0x654, R0 ;  /* 0x00000654ff007816 */ /* 0x000fc80000000000 */
[----:B------:R0:W-:Y:S01]  /*19a0*/  SYNCS.ARRIVE.TRANS64.RED.A1T0 RZ, [R0+URZ], RZ ;  /* 0x000000ff00ff79a7 */ /* 0x0001e2000810043f */
[----:B------:R-:W-:Y:S05]  /*19b0*/  @P0 BRA `(.L_x_26) ;  /* 0x0000000000040947 */ /* 0x000fea0003800000 */
[----:B------:R-:W-:Y:S01]  /*19c0*/  BPT.TRAP 0x1 ;  /* 0x000000040000795c */ /* 0x000fe20000300000 */
.L_x_26:
[----:B------:R-:W-:Y:S01]  /*19d0*/  IMAD.SHL.U32 R64, R64, 0x40, RZ ;  /* 0x0000004040407824 */ /* 0x000fe200078e00ff */
[----:B------:R-:W-:Y:S01]  /*19e0*/  UIADD3 UR41, UR43, UR41, URZ ;  /* 0x000000292b297290 */ /* 0x000fe2000fffe03f */
[----:B------:R-:W-:Y:S01]  /*19f0*/  IMAD.SHL.U32 R3, R65, 0x80, RZ ;  /* 0x0000008041037824 */ /* 0x000fe200078e00ff */
[----:B------:R-:W-:Y:S01]  /*1a00*/  ULDC UR7, c[0x0][0x288] ;  /* 0x0000a20000077ab9 */ /* 0x000fe20000000800 */
[----:B------:R-:W-:Y:S01]  /*1a10*/  ULDC UR10, c[0x0][0x284] ;  /* 0x0000a100000a7ab9 */ /* 0x000fe20000000800 */
[----:B------:R-:W-:Y:S01]  /*1a20*/  UISETP.GT.U32.AND UP0, UPT, UR41, 0x4, UPT ;  /* 0x000000042900788c */ /* 0x000fe2000bf04070 */
[C---:B------:R-:W-:Y:S01]  /*1a30*/  ISETP.GE.AND P0, PT, R64.reuse, UR7, PT ;  /* 0x0000000740007c0c */ /* 0x040fe2000bf06270 */
[----:B------:R-:W-:Y:S01]  /*1a40*/  UISETP.GE.U32.AND UP1, UPT, UR43, 0x5, UPT ;  /* 0x000000052b00788c */ /* 0x000fe2000bf26070 */
[----:B------:R-:W-:Y:S01]  /*1a50*/  SHF.R.S32.HI R12, RZ, 0x1f, R67 ;  /* 0x0000001fff0c7819 */ /* 0x000fe20000011443 */
[----:B------:R-:W-:Y:S01]  /*1a60*/  UISETP.LT.U32.AND UP0, UPT, UR43, 0x5, UP0 ;  /* 0x000000052b00788c */ /* 0x000fe20008701070 */
[----:B------:R-:W-:Y:S01]  /*1a70*/  ISETP.GE.OR P0, PT, R3, UR10, P0 ;  /* 0x0000000a03007c0c */ /* 0x000fe20008706670 */
[----:B------:R-:W-:Y:S01]  /*1a80*/  UIMAD.WIDE.U32 UR4, UR41, -0x33333333, URZ ;  /* 0xcccccccd290478a5 */ /* 0x000fe2000f8e003f */
[----:B------:R-:W-:Y:S01]  /*1a90*/  LOP3.LUT R8, R64, 0x6, R59, 0xf8, !PT ;  /* 0x0000000640087812 */ /* 0x000fe200078ef83b */
[----:B------:R-:W-:Y:S01]  /*1aa0*/  USEL UR6, URZ, 0x1, !UP0 ;  /* 0x000000013f067887 */ /* 0x000fe2000c000000 */
[----:B------:R-:W-:-:S02]  /*1ab0*/  ULDC.64 UR8, c[0x0][0x5d0] ;  /* 0x0001740000087ab9 */ /* 0x000fc40000000a00 */
[----:B------:R-:W-:Y:S01]  /*1ac0*/  SHF.R.S32.HI R9, RZ, 0x1f, R8 ;  /* 0x0000001fff097819 */ /* 0x000fe20000011408 */
[----:B0-----:R-:W-:Y:S01]  /*1ad0*/  IMAD R0, R12, UR8, RZ ;  /* 0x000000080c007c24 */ /* 0x001fe2000f8e02ff */
[----:B------:R-:W-:Y:S02]  /*1ae0*/  USHF.R.U32.HI UR4, URZ, 0x2, UR5 ;  /* 0x000000023f047899 */ /* 0x000fe40008011605 */
[----:B------:R-:W-:Y:S01]  /*1af0*/  ULOP3.LUT UR40, UR40, UR6, URZ, 0x3c, !UPT ;  /* 0x0000000628287292 */ /* 0x000fe2000f8e3c3f */
[C---:B------:R-:W-:Y:S01]  /*1b00*/  IMAD R7, R67.reuse, UR9, R0 ;  /* 0x0000000943077c24 */ /* 0x040fe2000f8e0200 */
[----:B------:R-:W-:Y:S01]  /*1b10*/  UIMAD UR41, UR4, -0x5, UR41 ;  /* 0xfffffffb042978a4 */ /* 0x000fe2000f8e0229 */
[----:B------:R-:W-:Y:S01]  /*1b20*/  IMAD.WIDE.U32 R4, R67, UR8, R8 ;  /* 0x0000000843047c25 */ /* 0x000fe2000f8e0008 */
[----:B------:R-:W-:-:S03]  /*1b30*/  @UP1 ULOP3.LUT UR40, UR40, 0x1, UR4, 0x78, !UPT ;  /* 0x0000000128281892 */ /* 0x000fc6000f8e7804 */
[----:B------:R-:W-:Y:S02]  /*1b40*/  IMAD.IADD R5, R5, 0x1, R7 ;  /* 0x0000000105057824 */ /* 0x000fe400078e0207 */
[----:B------:R-:W-:Y:S01]  /*1b50*/  IMAD.MOV.U32 R0, RZ, RZ, -0x1 ;  /* 0xffffffffff007424 */ /* 0x000fe200078e00ff */
[----:B------:R-:W-:Y:S06]  /*1b60*/  @P0 BRA `(.L_x_28) ;  /* 0x0000001c001c0947 */ /* 0x000fec0003800000 */
[----:B------:R-:W0:Y:S01]  /*1b70*/  LDC.64 R10, c[0x0][0x5c8] ;  /* 0x00017200ff0a7b82 */ /* 0x000e220000000a00 */
[----:B------:R-:W-:Y:S01]  /*1b80*/  IMAD.WIDE R14, R65, 0x80, R22 ;  /* 0x00000080410e7825 */ /* 0x000fe200078e0216 */
[----:B------:R-:W-:Y:S01]  /*1b90*/  ULDC.64 UR4, c[0x0][0x5c0] ;  /* 0x0001700000047ab9 */ /* 0x000fe20000000a00 */
[----:B------:R-:W-:Y:S02]  /*1ba0*/  BSSY B0, `(.L_x_28) ;  /* 0x00001c3000007945 */ /* 0x000fe40003800000 */
[----:B------:R-:W-:Y:S02]  /*1bb0*/  IMAD.IADD R66, R62, 0x1, -R3 ;  /* 0x000000013e427824 */ /* 0x000fe400078e0a03 */
[----:B------:R-:W-:Y:S02]  /*1bc0*/  IMAD.IADD R64, R57, 0x1, -R64 ;  /* 0x0000000139407824 */ /* 0x000fe400078e0a40 */
[-C--:B0-----:R-:W-:Y:S02]  /*1bd0*/  IMAD R6, R15, R10.reuse, RZ ;  /* 0x0000000a0f067224 */ /* 0x081fe400078e02ff */
[----:B------:R-:W-:-:S04]  /*1be0*/  IMAD.WIDE.U32 R4, R14, R10, R4 ;  /* 0x0000000a0e047225 */ /* 0x000fc800078e0004 */
[----:B------:R-:W-:Y:S01]  /*1bf0*/  IMAD R7, R14, R11, R6 ;  /* 0x0000000b0e077224 */ /* 0x000fe200078e0206 */
[----:B------:R-:W-:-:S03]  /*1c00*/  IADD3 R6, P0, R4, UR4, RZ ;  /* 0x0000000404067c10 */ /* 0x000fc6000ff1e0ff */
[----:B------:R-:W-:Y:S01]  /*1c10*/  IMAD.IADD R7, R5, 0x1, R7 ;  /* 0x0000000105077824 */ /* 0x000fe200078e0207 */
[----:B------:R-:W-:-:S04]  /*1c20*/  LEA R4, P1, R10, R6, 0x3 ;  /* 0x000000060a047211 */ /* 0x000fc800078218ff */
[----:B------:R-:W-:Y:S02]  /*1c30*/  IADD3.X R7, R7, UR5, RZ, P0, !PT ;  /* 0x0000000507077c10 */ /* 0x000fe400087fe4ff */
[----:B-----5:R-:W-:Y:S02]  /*1c40*/  ISETP.NE.AND P0, PT, R56, RZ, PT ;  /* 0x000000ff3800720c */ /* 0x020fe40003f05270 */
[----:B------:R-:W-:-:S11]  /*1c50*/  LEA.HI.X R5, R10, R7, R11, 0x3, P1 ;  /* 0x000000070a057211 */ /* 0x000fd600008f1c0b */
[----:B------:R-:W-:Y:S05]  /*1c60*/  @!P0 BRA `(.L_x_29) ;  /* 0x0000001400188947 */ /* 0x000fea0003800000 */
[----:B------:R-:W0:Y:S01]  /*1c70*/  LDC.64 R68, c[0x0][0x5b0] ;  /* 0x00016c00ff447b82 */ /* 0x000e220000000a00 */
[----:B------:R-:W-:Y:S01]  /*1c80*/  ULDC.64 UR4, c[0x0][0x5b8] ;  /* 0x00016e0000047ab9 */ /* 0x000fe20000000a00 */
[----:B------:R-:W-:Y:S01]  /*1c90*/  ISETP.GE.AND P3, PT, R64, 0x1, PT ;  /* 0x000000014000780c */ /* 0x000fe20003f66270 */
[----:B------:R-:W-:Y:S01]  /*1ca0*/  IMAD R10, R12, UR4, RZ ;  /* 0x000000040c0a7c24 */ /* 0x000fe2000f8e02ff */
[----:B------:R-:W-:Y:S01]  /*1cb0*/  BSSY B1, `(.L_x_30) ;  /* 0x000000e000017945 */ /* 0x000fe20003800000 */
[C---:B------:R-:W-:Y:S01]  /*1cc0*/  IMAD.WIDE.U32 R20, R67.reuse, UR4, R8 ;  /* 0x0000000443147c25 */ /* 0x040fe2000f8e0008 */
[----:B------:R-:W-:Y:S02]  /*1cd0*/  ISETP.LT.OR P1, PT, R66, 0x1, !P3 ;  /* 0x000000014200780c */ /* 0x000fe40005f21670 */
[----:B------:R-:W1:Y:S01]  /*1ce0*/  LDC.64 R70, c[0x0][0x5a8] ;  /* 0x00016a00ff467b82 */ /* 0x000e620000000a00 */
[----:B------:R-:W-:Y:S02]  /*1cf0*/  IMAD R13, R67, UR5, R10 ;  /* 0x00000005430d7c24 */ /* 0x000fe4000f8e020a */
[----:B------:R-:W-:-:S02]  /*1d00*/  IMAD.MOV.U32 R12, RZ, RZ, R20 ;  /* 0x000000ffff0c7224 */ /* 0x000fc400078e0014 */
[----:B------:R-:W-:Y:S02]  /*1d10*/  IMAD.IADD R13, R21, 0x1, R13 ;  /* 0x00000001150d7824 */ /* 0x000fe400078e020d */
[-C--:B0-----:R-:W-:Y:S02]  /*1d20*/  IMAD R3, R15, R68.reuse, RZ ;  /* 0x000000440f037224 */ /* 0x081fe400078e02ff */
[----:B------:R-:W-:-:S04]  /*1d30*/  IMAD.WIDE.U32 R8, R14, R68, R12 ;  /* 0x000000440e087225 */ /* 0x000fc800078e000c */
[----:B------:R-:W-:Y:S01]  /*1d40*/  IMAD R65, R14, R69, R3 ;  /* 0x000000450e417224 */ /* 0x000fe200078e0203 */
[----:B-1----:R-:W-:-:S04]  /*1d50*/  IADD3 R8, P0, R8, R70, RZ ;  /* 0x0000004608087210 */ /* 0x002fc80007f1e0ff */
[----:B------:R-:W-:Y:S01]  /*1d60*/  IADD3.X R9, R71, R9, R65, P0, !PT ;  /* 0x0000000947097210 */ /* 0x000fe200007fe441 */
[----:B------:R-:W-:Y:S08]  /*1d70*/  @P1 BRA `(.L_x_31) ;  /* 0x0000000000041947 */ /* 0x000ff00003800000 */
[----:B------:R0:W5:Y:S02]  /*1d80*/  LDG.E.U8 R63, desc[UR38][R8.64] ;  /* 0x00000026083f7981 */ /* 0x000164000c1e1100 */
.L_x_31:
[----:B------:R-:W-:Y:S05]  /*1d90*/  BSYNC B1 ;  /* 0x0000000000017941 */ /* 0x000fea0003800000 */
.L_x_30:
[----:B-----5:R-:W-:Y:S01]  /*1da0*/  LOP3.LUT R3, R63, 0xffff, RZ, 0xc0, !PT ;  /* 0x0000ffff3f037812 */ /* 0x020fe200078ec0ff */
[C---:B------:R-:W-:Y:S01]  /*1db0*/  IMAD.SHL.U32 R10, R68.reuse, 0x8, RZ ;  /* 0x00000008440a7824 */ /* 0x040fe200078e00ff */
[----:B------:R-:W-:Y:S01]  /*1dc0*/  SHF.L.U64.HI R11, R68, 0x3, R69 ;  /* 0x00000003440b7819 */ /* 0x000fe20000010245 */
[----:B------:R-:W-:Y:S01]  /*1dd0*/  BSSY B1, `(.L_x_32) ;  /* 0x000000e000017945 */ /* 0x000fe20003800000 */
[----:B------:R-:W-:Y:S02]  /*1de0*/  PRMT R3, R3, 0x8880, RZ ;  /* 0x0000888003037816 */ /* 0x000fe400000000ff */
[----:B------:R-:W-:Y:S01]  /*1df0*/  ISETP.GE.AND P2, PT, R64, 0x2, PT ;  /* 0x000000024000780c */ /* 0x000fe20003f46270 */
[----:B------:R-:W-:-:S03]  /*1e00*/  IMAD.WIDE.U32 R10, R14, R68, R10 ;  /* 0x000000440e0a7225 */ /* 0x000fc600078e000a */
[----:B------:R-:W-:Y:S01]  /*1e10*/  ISETP.LT.OR P0, PT, R66, 0x1, !P2 ;  /* 0x000000014200780c */ /* 0x000fe20005701670 */
[----:B------:R-:W-:Y:S01]  /*1e20*/  IMAD R14, R3, R56, RZ ;  /* 0x00000038030e7224 */ /* 0x000fe200078e02ff */
[----:B------:R-:W-:Y:S01]  /*1e30*/  IADD3 R10, P4, P5, R20, R70, R10 ;  /* 0x00000046140a7210 */ /* 0x000fe20007d9e00a */
[----:B------:R-:W-:Y:S02]  /*1e40*/  IMAD.IADD R15, R65, 0x1, R11 ;  /* 0x00000001410f7824 */ /* 0x000fe400078e020b */
[----:B------:R-:W-:-:S05]  /*1e50*/  @!P1 IMAD R3, R24, R19, R14 ;  /* 0x0000001318039224 */ /* 0x000fca00078e020e */
[----:B------:R1:W-:Y:S03]  /*1e60*/  @!P1 STG.E.U8 desc[UR38][R6.64], R3 ;  /* 0x0000000306009986 */ /* 0x0003e6000c101126 */
[----:B------:R-:W-:Y:S05]  /*1e70*/  @P0 BRA `(.L_x_33) ;  /* 0x00000000000c0947 */ /* 0x000fea0003800000 */
[----:B------:R-:W1:Y:S02]  /*1e80*/  LDG.E.U8 R63, desc[UR38][R8.64+0x1] ;  /* 0x00000126083f7981 */ /* 0x000e64000c1e1100 */
[----:B-1----:R-:W-:-:S05]  /*1e90*/  PRMT R3, R63, 0x8880, RZ ;  /* 0x000088803f037816 */ /* 0x002fca00000000ff */
[----:B------:R-:W-:-:S07]  /*1ea0*/  IMAD R14, R3, R56, RZ ;  /* 0x00000038030e7224 */ /* 0x000fce00078e02ff */
.L_x_33:
[----:B------:R-:W-:Y:S05]  /*1eb0*/  BSYNC B1 ;  /* 0x0000000000017941 */ /* 0x000fea0003800000 */
.L_x_32:
[----:B------:R-:W-:Y:S01]  /*1ec0*/  ISETP.LT.OR P3, PT, R66, 0x9, !P3 ;  /* 0x000000094200780c */ /* 0x000fe20005f61670 */
[----:B------:R-:W-:Y:S01]  /*1ed0*/  @!P0 IMAD R25, R25, R19, R14 ;  /* 0x0000001319198224 */ /* 0x000fe200078e020e */
[C---:B------:R-:W-:Y:S01]  /*1ee0*/  ISETP.GE.AND P1, PT, R64.reuse, 0x9, PT ;  /* 0x000000094000780c */ /* 0x040fe20003f26270 */
[----:B------:R-:W-:Y:S01]  /*1ef0*/  BSSY B1, `(.L_x_34) ;  /* 0x000000b000017945 */ /* 0x000fe20003800000 */
[----:B------:R-:W-:Y:S02]  /*1f00*/  IADD3.X R11, R13, R71, R15, P4, P5 ;  /* 0x000000470d0b7210 */ /* 0x000fe400027ea40f */
[----:B------:R2:W-:Y:S01]  /*1f10*/  @!P0 STG.E.U8 desc[UR38][R6.64+0x1], R25 ;  /* 0x0000011906008986 */ /* 0x0005e2000c101126 */
[----:B------:R-:W-:Y:S02]  /*1f20*/  ISETP.GE.AND P0, PT, R64, 0xa, PT ;  /* 0x0000000a4000780c */ /* 0x000fe40003f06270 */
[C---:B------:R-:W-:Y:S02]  /*1f30*/  ISETP.LT.OR P2, PT, R66.reuse, 0x9, !P2 ;  /* 0x000000094200780c */ /* 0x040fe40005741670 */
[----:B------:R-:W-:-:S02]  /*1f40*/  ISETP.LT.OR P5, PT, R66, 0x1, !P1 ;  /* 0x000000014200780c */ /* 0x000fc40004fa1670 */
[----:B------:R-:W-:Y:S01]  /*1f50*/  ISETP.LT.OR P4, PT, R66, 0x1, !P0 ;  /* 0x000000014200780c */ /* 0x000fe20004781670 */
[----:B------:R-:W-:-:S12]  /*1f60*/  @P3 BRA `(.L_x_35) ;  /* 0x00000000000c3947 */ /* 0x000fd80003800000 */
[----:B------:R-:W1:Y:S02]  /*1f70*/  LDG.E.U8 R63, desc[UR38][R10.64] ;  /* 0x000000260a3f7981 */ /* 0x000e64000c1e1100 */
[----:B-1----:R-:W-:-:S05]  /*1f80*/  PRMT R3, R63, 0x8880, RZ ;  /* 0x000088803f037816 */ /* 0x002fca00000000ff */
[----:B------:R-:W-:-:S07]  /*1f90*/  IMAD R14, R3, R56, RZ ;  /* 0x00000038030e7224 */ /* 0x000fce00078e02ff */
.L_x_35:
[----:B------:R-:W-:Y:S05]  /*1fa0*/  BSYNC B1 ;  /* 0x0000000000017941 */ /* 0x000fea0003800000 */
.L_x_34:
[----:B-1----:R-:W-:Y:S01]  /*1fb0*/  @!P3 IMAD R3, R26, R19, R14 ;  /* 0x000000131a03b224 */ /* 0x002fe200078e020e */
[----:B------:R-:W-:Y:S04]  /*1fc0*/  BSSY B1, `(.L_x_36) ;  /* 0x0000006000017945 */ /* 0x000fe80003800000 */
[----:B------:R1:W-:Y:S01]  /*1fd0*/  @!P3 STG.E.U8 desc[UR38][R4.64], R3 ;  /* 0x000000030400b986 */ /* 0x0003e2000c101126 */
[----:B------:R-:W-:Y:S05]  /*1fe0*/  @P2 BRA `(.L_x_37) ;  /* 0x00000000000c2947 */ /* 0x000fea0003800000 */
[----:B------:R-:W1:Y:S02]  /*1ff0*/  LDG.E.U8 R63, desc[UR38][R10.64+0x1] ;  /* 0x000001260a3f7981 */ /* 0x000e64000c1e1100 */
[----:B-1----:R-:W-:-:S05]  /*2000*/  PRMT R3, R63, 0x8880, RZ ;  /* 0x000088803f037816 */ /* 0x002fca00000000ff */
[----:B------:R-:W-:-:S07]  /*2010*/  IMAD R14, R3, R56, RZ ;  /* 0x00000038030e7224 */ /* 0x000fce00078e02ff */
.L_x_37:
[----:B------:R-:W-:Y:S05]  /*2020*/  BSYNC B1 ;  /* 0x0000000000017941 */ /* 0x000fea0003800000 */
.L_x_36:
[----:B------:R-:W-:Y:S01]  /*2030*/  @!P2 IMAD R27, R27, R19, R14 ;  /* 0x000000131b1ba224 */ /* 0x000fe200078e020e */
[----:B------:R-:W-:Y:S04]  /*2040*/  BSSY B1, `(.L_x_38) ;  /* 0x0000006000017945 */ /* 0x000fe80003800000 */
[----:B------:R3:W-:Y:S01]  /*2050*/  @!P2 STG.E.U8 desc[UR38][R4.64+0x1], R27 ;  /* 0x0000011b0400a986 */ /* 0x0007e2000c101126 */
[----:B------:R-:W-:Y:S05]  /*2060*/  @P5 BRA `(.L_x_39) ;  /* 0x00000000000c5947 */ /* 0x000fea0003800000 */
[----:B------:R-:W1:Y:S02]  /*2070*/  LDG.E.U8 R63, desc[UR38][R8.64+0x8] ;  /* 0x00000826083f7981 */ /* 0x000e64000c1e1100 */
[----:B-1----:R-:W-:-:S05]  /*2080*/  PRMT R3, R63, 0x8880, RZ ;  /* 0x000088803f037816 */ /* 0x002fca00000000ff */
[----:B------:R-:W-:-:S07]  /*2090*/  IMAD R14, R3, R56, RZ ;  /* 0x00000038030e7224 */ /* 0x000fce00078e02ff */
.L_x_39:
[----:B------:R-:W-:Y:S05]  /*20a0*/  BSYNC B1 ;  /* 0x0000000000017941 */ /* 0x000fea0003800000 */
.L_x_38:
[----:B-1----:R-:W-:Y:S01]  /*20b0*/  @!P5 IMAD R3, R28, R19, R14 ;  /* 0x000000131c03d224 */ /* 0x002fe200078e020e */
[----:B------:R-:W-:Y:S04]  /*20c0*/  BSSY B1, `(.L_x_40) ;  /* 0x0000006000017945 */ /* 0x000fe80003800000 */
[----:B------:R1:W-:Y:S01]  /*20d0*/  @!P5 STG.E.U8 desc[UR38][R6.64+0x8], R3 ;  /* 0x000008030600d986 */ /* 0x0003e2000c101126 */
[----:B------:R-:W-:Y:S05]  /*20e0*/  @P4 BRA `(.L_x_41) ;  /* 0x00000000000c4947 */ /* 0x000fea0003800000 */
[----:B------:R-:W1:Y:S02]  /*20f0*/  LDG.E.U8 R63, desc[UR38][R8.64+0x9] ;  /* 0x00000926083f7981 */ /* 0x000e64000c1e1100 */
[----:B-1----:R-:W-:-:S05]  /*2100*/  PRMT R3, R63, 0x8880, RZ ;  /* 0x000088803f037816 */ /* 0x002fca00000000ff */
[----:B------:R-:W-:-:S07]  /*2110*/  IMAD R14, R3, R56, RZ ;  /* 0x00000038030e7224 */ /* 0x000fce00078e02ff */
.L_x_41:
[----:B------:R-:W-:Y:S05]  /*2120*/  BSYNC B1 ;  /* 0x0000000000017941 */ /* 0x000fea0003800000 */
.L_x_40:
[----:B------:R-:W-:Y:S01]  /*2130*/  ISETP.LT.OR P1, PT, R66, 0x9, !P1 ;  /* 0x000000094200780c */ /* 0x000fe20004f21670 */
[----:B------:R-:W-:Y:S01]  /*2140*/  @!P4 IMAD R29, R29, R19, R14 ;  /* 0x000000131d1dc224 */ /* 0x000fe200078e020e */
[C---:B------:R-:W-:Y:S01]  /*2150*/  ISETP.GE.AND P3, PT, R64.reuse, 0x11, PT ;  /* 0x000000114000780c */ /* 0x040fe20003f66270 */
[----:B------:R-:W-:Y:S01]  /*2160*/  BSSY B1, `(.L_x_42) ;  /* 0x000000a000017945 */ /* 0x000fe20003800000 */
[----:B------:R-:W-:Y:S02]  /*2170*/  ISETP.GE.AND P2, PT, R64, 0x12, PT ;  /* 0x000000124000780c */ /* 0x000fe40003f46270 */
[----:B------:R4:W-:Y:S01]  /*2180*/  @!P4 STG.E.U8 desc[UR38][R6.64+0x9], R29 ;  /* 0x0000091d0600c986 */ /* 0x0009e2000c101126 */
[C---:B------:R-:W-:Y:S02]  /*2190*/  ISETP.LT.OR P0, PT, R66.reuse, 0x9, !P0 ;  /* 0x000000094200780c */ /* 0x040fe40004701670 */
[C---:B------:R-:W-:Y:S02]  /*21a0*/  ISETP.LT.OR P5, PT, R66.reuse, 0x1, !P3 ;  /* 0x000000014200780c */ /* 0x040fe40005fa1670 */
[----:B------:R-:W-:-:S02]  /*21b0*/  ISETP.LT.OR P4, PT, R66, 0x1, !P2 ;  /* 0x000000014200780c */ /* 0x000fc40005781670 */
[----:B------:R-:W-:Y:S11]  /*21c0*/  @P1 BRA `(.L_x_43) ;  /* 0x00000000000c1947 */ /* 0x000ff60003800000 */
[----:B------:R-:W1:Y:S02]  /*21d0*/  LDG.E.U8 R63, desc[UR38][R10.64+0x8] ;  /* 0x000008260a3f7981 */ /* 0x000e64000c1e1100 */
[----:B-1----:R-:W-:-:S05]  /*21e0*/  PRMT R3, R63, 0x8880, RZ ;  /* 0x000088803f037816 */ /* 0x002fca00000000ff */
[----:B------:R-:W-:-:S07]  /*21f0*/  IMAD R14, R3, R56, RZ ;  /* 0x00000038030e7224 */ /* 0x000fce00078e02ff */
.L_x_43:
[----:B------:R-:W-:Y:S05]  /*2200*/  BSYNC B1 ;  /* 0x0000000000017941 */ /* 0x000fea0003800000 */
.L_x_42:
[----:B-1----:R-:W-:Y:S01]  /*2210*/  @!P1 IMAD R3, R30, R19, R14 ;  /* 0x000000131e039224 */ /* 0x002fe200078e020e */
[----:B------:R-:W-:Y:S04]  /*2220*/  BSSY B1, `(.L_x_44) ;  /* 0x0000006000017945 */ /* 0x000fe80003800000 */
[----:B------:R1:W-:Y:S01]  /*2230*/  @!P1 STG.E.U8 desc[UR38][R4.64+0x8], R3 ;  /* 0x0000080304009986 */ /* 0x0003e2000c101126 */
[----:B------:R-:W-:Y:S05]  /*2240*/  @P0 BRA `(.L_x_45) ;  /* 0x00000000000c0947 */ /* 0x000fea0003800000 */
[----:B------:R-:W1:Y:S02]  /*2250*/  LDG.E.U8 R63, desc[UR38][R10.64+0x9] ;  /* 0x000009260a3f7981 */ /* 0x000e64000c1e1100 */
[----:B-1----:R-:W-:-:S05]  /*2260*/  PRMT R3, R63, 0x8880, RZ ;  /* 0x000088803f037816 */ /* 0x002fca00000000ff */
[----:B------:R-:W-:-:S07]  /*2270*/  IMAD R14, R3, R56, RZ ;  /* 0x00000038030e7224 */ /* 0x000fce00078e02ff */
.L_x_45:
[----:B------:R-:W-:Y:S05]  /*2280*/  BSYNC B1 ;  /* 0x0000000000017941 */ /* 0x000fea0003800000 */
.L_x_44:
[----:B------:R-:W-:Y:S01]  /*2290*/  @!P0 IMAD R31, R31, R19, R14 ;  /* 0x000000131f1f8224 */ /* 0x000fe200078e020e */
[----:B------:R-:W-:Y:S04]  /*22a0*/  BSSY B1, `(.L_x_46) ;  /* 0x0000006000017945 */ /* 0x000fe80003800000 */
[----:B------:R0:W-:Y:S01]  /*22b0*/  @!P0 STG.E.U8 desc[UR38][R4.64+0x9], R31 ;  /* 0x0000091f04008986 */ /* 0x0001e2000c101126 */
[----:B------:R-:W-:Y:S05]  /*22c0*/  @P5 BRA `(.L_x_47) ;  /* 0x00000000000c5947 */ /* 0x000fea0003800000 */
[----:B------:R-:W1:Y:S02]  /*22d0*/  LDG.E.U8 R63, desc[UR38][R8.64+0x10] ;  /* 0x00001026083f7981 */ /* 0x000e64000c1e1100 */
[----:B-1----:R-:W-:-:S05]  /*22e0*/  PRMT R3, R63, 0x8880, RZ ;  /* 0x000088803f037816 */ /* 0x002fca00000000ff */
[----:B------:R-:W-:-:S07]  /*22f0*/  IMAD R14, R3, R56, RZ ;  /* 0x00000038030e7224 */ /* 0x000fce00078e02ff */
.L_x_47:
[----:B------:R-:W-:Y:S05]  /*2300*/  BSYNC B1 ;  /* 0x0000000000017941 */ /* 0x000fea0003800000 */
.L_x_46:
[----:B-1----:R-:W-:Y:S01]  /*2310*/  @!P5 IMAD R3, R32, R19, R14 ;  /* 0x000000132003d224 */ /* 0x002fe200078e020e */
[----:B------:R-:W-:Y:S04]  /*2320*/  BSSY B1, `(.L_x_48) ;  /* 0x0000006000017945 */ /* 0x000fe80003800000 */
[----:B------:R1:W-:Y:S01]  /*2330*/  @!P5 STG.E.U8 desc[UR38][R6.64+0x10], R3 ;  /* 0x000010030600d986 */ /* 0x0003e2000c101126 */
[----:B------:R-:W-:Y:S05]  /*2340*/  @P4 BRA `(.L_x_49) ;  /* 0x00000000000c4947 */ /* 0x000fea0003800000 */
[----:B------:R-:W1:Y:S02]  /*2350*/  LDG.E.U8 R63, desc[UR38][R8.64+0x11] ;  /* 0x00001126083f7981 */ /* 0x000e64000c1e1100 */
[----:B-1----:R-:W-:-:S05]  /*2360*/  PRMT R3, R63, 0x8880, RZ ;  /* 0x000088803f037816 */ /* 0x002fca00000000ff */
[----:B------:R-:W-:-:S07]  /*2370*/  IMAD R14, R3, R56, RZ ;  /* 0x00000038030e7224 */ /* 0x000fce00078e02ff */
.L_x_49:
[----:B------:R-:W-:Y:S05]  /*2380*/  BSYNC B1 ;  /* 0x0000000000017941 */ /* 0x000fea0003800000 */
.L_x_48:
        /* <DEDUP_REMOVED lines=13> */
.L_x_51:
[----:B------:R-:W-:Y:S05]  /*2460*/  BSYNC B1 ;  /* 0x0000000000017941 */ /* 0x000fea0003800000 */
.L_x_50:
[----:B-1----:R-:W-:Y:S01]  /*2470*/  @!P3 IMAD R3, R34, R19, R14 ;  /* 0x000000132203b224 */ /* 0x002fe200078e020e */
[----:B------:R-:W-:Y:S04]  /*2480*/  BSSY B1, `(.L_x_52) ;  /* 0x0000006000017945 */ /* 0x000fe80003800000 */
[----:B------:R1:W-:Y:S01]  /*2490*/  @!P3 STG.E.U8 desc[UR38][R4.64+0x10], R3 ;  /* 0x000010030400b986 */ /* 0x0003e2000c101126 */
[----:B------:R-:W-:Y:S05]  /*24a0*/  @P2 BRA `(.L_x_53) ;  /* 0x00000000000c2947 */ /* 0x000fea0003800000 */
[----:B------:R-:W1:Y:S02]  /*24b0*/  LDG.E.U8 R63, desc[UR38][R10.64+0x11] ;  /* 0x000011260a3f7981 */ /* 0x000e64000c1e1100 */
[----:B-1----:R-:W-:-:S05]  /*24c0*/  PRMT R3, R63, 0x8880, RZ ;  /* 0x000088803f037816 */ /* 0x002fca00000000ff */
[----:B------:R-:W-:-:S07]  /*24d0*/  IMAD R14, R3, R56, RZ ;  /* 0x00000038030e7224 */ /* 0x000fce00078e02ff */
.L_x_53:
[----:B------:R-:W-:Y:S05]  /*24e0*/  BSYNC B1 ;  /* 0x0000000000017941 */ /* 0x000fea0003800000 */
.L_x_52:
[----:B------:R-:W-:Y:S01]  /*24f0*/  @!P2 IMAD R35, R35, R19, R14 ;  /* 0x000000132323a224 */ /* 0x000fe200078e020e */
[----:B------:R-:W-:Y:S04]  /*2500*/  BSSY B1, `(.L_x_54) ;  /* 0x0000006000017945 */ /* 0x000fe80003800000 */
[----:B------:R0:W-:Y:S01]  /*2510*/  @!P2 STG.E.U8 desc[UR38][R4.64+0x11], R35 ;  /* 0x000011230400a986 */ /* 0x0001e2000c101126 */
[----:B------:R-:W-:Y:S05]  /*2520*/  @P5 BRA `(.L_x_55) ;  /* 0x00000000000c5947 */ /* 0x000fea0003800000 */
[----:B------:R-:W1:Y:S02]  /*2530*/  LDG.E.U8 R63, desc[UR38][R8.64+0x18] ;  /* 0x00001826083f7981 */ /* 0x000e64000c1e1100 */
[----:B-1----:R-:W-:-:S05]  /*2540*/  PRMT R3, R63, 0x8880, RZ ;  /* 0x000088803f037816 */ /* 0x002fca00000000ff */
[----:B------:R-:W-:-:S07]  /*2550*/  IMAD R14, R3, R56, RZ ;  /* 0x00000038030e7224 */ /* 0x000fce00078e02ff */
.L_x_55:
[----:B------:R-:W-:Y:S05]  /*2560*/  BSYNC B1 ;  /* 0x0000000000017941 */ /* 0x000fea0003800000 */
.L_x_54:
[----:B-1----:R-:W-:Y:S01]  /*2570*/  @!P5 IMAD R3, R36, R19, R14 ;  /* 0x000000132403d224 */ /* 0x002fe200078e020e */
[----:B------:R-:W-:Y:S04]  /*2580*/  BSSY B1, `(.L_x_56) ;  /* 0x0000006000017945 */ /* 0x000fe80003800000 */
[----:B------:R1:W-:Y:S01]  /*2590*/  @!P5 STG.E.U8 desc[UR38][R6.64+0x18], R3 ;  /* 0x000018030600d986 */ /* 0x0003e2000c101126 */
[----:B------:R-:W-:Y:S05]  /*25a0*/  @P4 BRA `(.L_x_57) ;  /* 0x00000000000c4947 */ /* 0x000fea0003800000 */
[----:B------:R-:W1:Y:S02]  /*25b0*/  LDG.E.U8 R63, desc[UR38][R8.64+0x19] ;  /* 0x00001926083f7981 */ /* 0x000e64000c1e1100 */
[----:B-1----:R-:W-:-:S05]  /*25c0*/  PRMT R3, R63, 0x8880, RZ ;  /* 0x000088803f037816 */ /* 0x002fca00000000ff */
[----:B------:R-:W-:-:S07]  /*25d0*/  IMAD R14, R3, R56, RZ ;  /* 0x00000038030e7224 */ /* 0x000fce00078e02ff */
.L_x_57:
[----:B------:R-:W-:Y:S05]  /*25e0*/  BSYNC B1 ;  /* 0x0000000000017941 */ /* 0x000fea0003800000 */
.L_x_56:
        /* <DEDUP_REMOVED lines=13> */
.L_x_59:
[----:B------:R-:W-:Y:S05]  /*26c0*/  BSYNC B1 ;  /* 0x0000000000017941 */ /* 0x000fea0003800000 */
.L_x_58:
[----:B-1----:R-:W-:Y:S01]  /*26d0*/  @!P1 IMAD R3, R38, R19, R14 ;  /* 0x0000001326039224 */ /* 0x002fe200078e020e */
[----:B------:R-:W-:Y:S04]  /*26e0*/  BSSY B1, `(.L_x_60) ;  /* 0x0000006000017945 */ /* 0x000fe80003800000 */
[----:B------:R1:W-:Y:S01]  /*26f0*/  @!P1 STG.E.U8 desc[UR38][R4.64+0x18], R3 ;  /* 0x0000180304009986 */ /* 0x0003e2000c101126 */
[----:B------:R-:W-:Y:S05]  /*2700*/  @P4 BRA `(.L_x_61) ;  /* 0x00000000000c4947 */ /* 0x000fea0003800000 */
[----:B------:R-:W1:Y:S02]  /*2710*/  LDG.E.U8 R63, desc[UR38][R10.64+0x19] ;  /* 0x000019260a3f7981 */ /* 0x000e64000c1e1100 */
[----:B-1----:R-:W-:-:S05]  /*2720*/  PRMT R3, R63, 0x8880, RZ ;  /* 0x000088803f037816 */ /* 0x002fca00000000ff */
[----:B------:R-:W-:-:S07]  /*2730*/  IMAD R14, R3, R56, RZ ;  /* 0x00000038030e7224 */ /* 0x000fce00078e02ff */
.L_x_61:
[----:B------:R-:W-:Y:S05]  /*2740*/  BSYNC B1 ;  /* 0x0000000000017941 */ /* 0x000fea0003800000 */
.L_x_60:
[----:B------:R-:W-:Y:S01]  /*2750*/  @!P4 IMAD R39, R39, R19, R14 ;  /* 0x000000132727c224 */ /* 0x000fe200078e020e */
[----:B------:R-:W-:Y:S04]  /*2760*/  BSSY B1, `(.L_x_62) ;  /* 0x0000006000017945 */ /* 0x000fe80003800000 */
[----:B------:R0:W-:Y:S01]  /*2770*/  @!P4 STG.E.U8 desc[UR38][R4.64+0x19], R39 ;  /* 0x000019270400c986 */ /* 0x0001e2000c101126 */
[----:B------:R-:W-:Y:S05]  /*2780*/  @P5 BRA `(.L_x_63) ;  /* 0x00000000000c5947 */ /* 0x000fea0003800000 */
[----:B------:R-:W1:Y:S02]  /*2790*/  LDG.E.U8 R63, desc[UR38][R8.64+0x20] ;  /* 0x00002026083f7981 */ /* 0x000e64000c1e1100 */
[----:B-1----:R-:W-:-:S05]  /*27a0*/  PRMT R3, R63, 0x8880, RZ ;  /* 0x000088803f037816 */ /* 0x002fca00000000ff */
[----:B------:R-:W-:-:S07]  /*27b0*/  IMAD R14, R3, R56, RZ ;  /* 0x00000038030e7224 */ /* 0x000fce00078e02ff */
.L_x_63:
[----:B------:R-:W-:Y:S05]  /*27c0*/  BSYNC B1 ;  /* 0x0000000000017941 */ /* 0x000fea0003800000 */
.L_x_62:
[----:B-1----:R-:W-:Y:S01]  /*27d0*/  @!P5 IMAD R3, R40, R19, R14 ;  /* 0x000000132803d224 */ /* 0x002fe200078e020e */
[----:B------:R-:W-:Y:S04]  /*27e0*/  BSSY B1, `(.L_x_64) ;  /* 0x0000006000017945 */ /* 0x000fe80003800000 */
[----:B------:R1:W-:Y:S01]  /*27f0*/  @!P5 STG.E.U8 desc[UR38][R6.64+0x20], R3 ;  /* 0x000020030600d986 */ /* 0x0003e2000c101126 */
[----:B------:R-:W-:Y:S05]  /*2800*/  @P0 BRA `(.L_x_65) ;  /* 0x00000000000c0947 */ /* 0x000fea0003800000 */
[----:B------:R-:W1:Y:S02]  /*2810*/  LDG.E.U8 R63, desc[UR38][R8.64+0x21] ;  /* 0x00002126083f7981 */ /* 0x000e64000c1e1100 */
[----:B-1----:R-:W-:-:S05]  /*2820*/  PRMT R3, R63, 0x8880, RZ ;  /* 0x000088803f037816 */ /* 0x002fca00000000ff */
[----:B------:R-:W-:-:S07]  /*2830*/  IMAD R14, R3, R56, RZ ;  /* 0x00000038030e7224 */ /* 0x000fce00078e02ff */
.L_x_65:
[----:B------:R-:W-:Y:S05]  /*2840*/  BSYNC B1 ;  /* 0x0000000000017941 */ /* 0x000fea0003800000 */
.L_x_64:
        /* <DEDUP_REMOVED lines=13> */
.L_x_67:
[----:B------:R-:W-:Y:S05]  /*2920*/  BSYNC B1 ;  /* 0x0000000000017941 */ /* 0x000fea0003800000 */
.L_x_66:
[----:B-1----:R-:W-:Y:S01]  /*2930*/  @!P3 IMAD R3, R42, R19, R14 ;  /* 0x000000132a03b224 */ /* 0x002fe200078e020e */
[----:B------:R-:W-:Y:S04]  /*2940*/  BSSY B1, `(.L_x_68) ;  /* 0x0000006000017945 */ /* 0x000fe80003800000 */
[----:B------:R1:W-:Y:S01]  /*2950*/  @!P3 STG.E.U8 desc[UR38][R4.64+0x20], R3 ;  /* 0x000020030400b986 */ /* 0x0003e2000c101126 */
[----:B------:R-:W-:Y:S05]  /*2960*/  @P2 BRA `(.L_x_69) ;  /* 0x00000000000c2947 */ /* 0x000fea0003800000 */
[----:B------:R-:W1:Y:S02]  /*2970*/  LDG.E.U8 R63, desc[UR38][R10.64+0x21] ;  /* 0x000021260a3f7981 */ /* 0x000e64000c1e1100 */
[----:B-1----:R-:W-:-:S05]  /*2980*/  PRMT R3, R63, 0x8880, RZ ;  /* 0x000088803f037816 */ /* 0x002fca00000000ff */
[----:B------:R-:W-:-:S07]  /*2990*/  IMAD R14, R3, R56, RZ ;  /* 0x00000038030e7224 */ /* 0x000fce00078e02ff */
.L_x_69:
[----:B------:R-:W-:Y:S05]  /*29a0*/  BSYNC B1 ;  /* 0x0000000000017941 */ /* 0x000fea0003800000 */
.L_x_68:
[----:B------:R-:W-:Y:S01]  /*29b0*/  @!P2 IMAD R43, R43, R19, R14 ;  /* 0x000000132b2ba224 */ /* 0x000fe200078e020e */
[----:B------:R-:W-:Y:S04]  /*29c0*/  BSSY B1, `(.L_x_70) ;  /* 0x0000006000017945 */ /* 0x000fe80003800000 */
[----:B------:R0:W-:Y:S01]  /*29d0*/  @!P2 STG.E.U8 desc[UR38][R4.64+0x21], R43 ;  /* 0x0000212b0400a986 */ /* 0x0001e2000c101126 */
[----:B------:R-:W-:Y:S05]  /*29e0*/  @P0 BRA `(.L_x_71) ;  /* 0x00000000000c0947 */ /* 0x000fea0003800000 */
[----:B------:R-:W1:Y:S02]  /*29f0*/  LDG.E.U8 R63, desc[UR38][R8.64+0x28] ;  /* 0x00002826083f7981 */ /* 0x000e64000c1e1100 */
[----:B-1----:R-:W-:-:S05]  /*2a00*/  PRMT R3, R63, 0x8880, RZ ;  /* 0x000088803f037816 */ /* 0x002fca00000000ff */
[----:B------:R-:W-:-:S07]  /*2a10*/  IMAD R14, R3, R56, RZ ;  /* 0x00000038030e7224 */ /* 0x000fce00078e02ff */
.L_x_71:
[----:B------:R-:W-:Y:S05]  /*2a20*/  BSYNC B1 ;  /* 0x0000000000017941 */ /* 0x000fea0003800000 */
.L_x_70:
[----:B-1----:R-:W-:Y:S01]  /*2a30*/  @!P0 IMAD R3, R44, R19, R14 ;  /* 0x000000132c038224 */ /* 0x002fe200078e020e */
[----:B------:R-:W-:Y:S04]  /*2a40*/  BSSY B1, `(.L_x_72) ;  /* 0x0000006000017945 */ /* 0x000fe80003800000 */
[----:B------:R1:W-:Y:S01]  /*2a50*/  @!P0 STG.E.U8 desc[UR38][R6.64+0x28], R3 ;  /* 0x0000280306008986 */ /* 0x0003e2000c101126 */
[----:B------:R-:W-:Y:S05]  /*2a60*/  @P5 BRA `(.L_x_73) ;  /* 0x00000000000c5947 */ /* 0x000fea0003800000 */
[----:B------:R-:W1:Y:S02]  /*2a70*/  LDG.E.U8 R63, desc[UR38][R8.64+0x29] ;  /* 0x00002926083f7981 */ /* 0x000e64000c1e1100 */
[----:B-1----:R-:W-:-:S05]  /*2a80*/  PRMT R3, R63, 0x8880, RZ ;  /* 0x000088803f037816 */ /* 0x002fca00000000ff */
[----:B------:R-:W-:-:S07]  /*2a90*/  IMAD R14, R3, R56, RZ ;  /* 0x00000038030e7224 */ /* 0x000fce00078e02ff */
.L_x_73:
[----:B------:R-:W-:Y:S05]  /*2aa0*/  BSYNC B1 ;  /* 0x0000000000017941 */ /* 0x000fea0003800000 */
.L_x_72:
        /* <DEDUP_REMOVED lines=13> */
.L_x_75:
[----:B------:R-:W-:Y:S05]  /*2b80*/  BSYNC B1 ;  /* 0x0000000000017941 */ /* 0x000fea0003800000 */
.L_x_74:
[----:B-1----:R-:W-:Y:S01]  /*2b90*/  @!P4 IMAD R3, R46, R19, R14 ;  /* 0x000000132e03c224 */ /* 0x002fe200078e020e */
[----:B------:R-:W-:Y:S04]  /*2ba0*/  BSSY B1, `(.L_x_76) ;  /* 0x0000006000017945 */ /* 0x000fe80003800000 */
[----:B------:R1:W-:Y:S01]  /*2bb0*/  @!P4 STG.E.U8 desc[UR38][R4.64+0x28], R3 ;  /* 0x000028030400c986 */ /* 0x0003e2000c101126 */
[----:B------:R-:W-:Y:S05]  /*2bc0*/  @P1 BRA `(.L_x_77) ;  /* 0x00000000000c1947 */ /* 0x000fea0003800000 */
[----:B------:R-:W1:Y:S02]  /*2bd0*/  LDG.E.U8 R63, desc[UR38][R10.64+0x29] ;  /* 0x000029260a3f7981 */ /* 0x000e64000c1e1100 */
[----:B-1----:R-:W-:-:S05]  /*2be0*/  PRMT R3, R63, 0x8880, RZ ;  /* 0x000088803f037816 */ /* 0x002fca00000000ff */
[----:B------:R-:W-:-:S07]  /*2bf0*/  IMAD R14, R3, R56, RZ ;  /* 0x00000038030e7224 */ /* 0x000fce00078e02ff */
.L_x_77:
[----:B------:R-:W-:Y:S05]  /*2c00*/  BSYNC B1 ;  /* 0x0000000000017941 */ /* 0x000fea0003800000 */
.L_x_76:
[----:B------:R-:W-:Y:S01]  /*2c10*/  @!P1 IMAD R47, R47, R19, R14 ;  /* 0x000000132f2f9224 */ /* 0x000fe200078e020e */
[----:B------:R-:W-:Y:S04]  /*2c20*/  BSSY B1, `(.L_x_78) ;  /* 0x0000006000017945 */ /* 0x000fe80003800000 */
[----:B------:R0:W-:Y:S01]  /*2c30*/  @!P1 STG.E.U8 desc[UR38][R4.64+0x29], R47 ;  /* 0x0000292f04009986 */ /* 0x0001e2000c101126 */
[----:B------:R-:W-:Y:S05]  /*2c40*/  @P3 BRA `(.L_x_79) ;  /* 0x00000000000c3947 */ /* 0x000fea0003800000 */
[----:B------:R-:W1:Y:S02]  /*2c50*/  LDG.E.U8 R63, desc[UR38][R8.64+0x30] ;  /* 0x00003026083f7981 */ /* 0x000e64000c1e1100 */
[----:B-1----:R-:W-:-:S05]  /*2c60*/  PRMT R3, R63, 0x8880, RZ ;  /* 0x000088803f037816 */ /* 0x002fca00000000ff */
[----:B------:R-:W-:-:S07]  /*2c70*/  IMAD R14, R3, R56, RZ ;  /* 0x00000038030e7224 */ /* 0x000fce00078e02ff */
.L_x_79:
[----:B------:R-:W-:Y:S05]  /*2c80*/  BSYNC B1 ;  /* 0x0000000000017941 */ /* 0x000fea0003800000 */
.L_x_78:
[----:B-1----:R-:W-:Y:S01]  /*2c90*/  @!P3 IMAD R3, R48, R19, R14 ;  /* 0x000000133003b224 */ /* 0x002fe200078e020e */
[----:B------:R-:W-:Y:S04]  /*2ca0*/  BSSY B1, `(.L_x_80) ;  /* 0x0000006000017945 */ /* 0x000fe80003800000 */
[----:B------:R1:W-:Y:S01]  /*2cb0*/  @!P3 STG.E.U8 desc[UR38][R6.64+0x30], R3 ;  /* 0x000030030600b986 */ /* 0x0003e2000c101126 */
[----:B------:R-:W-:Y:S05]  /*2cc0*/  @P5 BRA `(.L_x_81) ;  /* 0x00000000000c5947 */ /* 0x000fea0003800000 */
[----:B------:R-:W1:Y:S02]  /*2cd0*/  LDG.E.U8 R63, desc[UR38][R8.64+0x31] ;  /* 0x00003126083f7981 */ /* 0x000e64000c1e1100 */
[----:B-1----:R-:W-:-:S05]  /*2ce0*/  PRMT R3, R63, 0x8880, RZ ;  /* 0x000088803f037816 */ /* 0x002fca00000000ff */
[----:B------:R-:W-:-:S07]  /*2cf0*/  IMAD R14, R3, R56, RZ ;  /* 0x00000038030e7224 */ /* 0x000fce00078e02ff */
.L_x_81:
[----:B------:R-:W-:Y:S05]  /*2d00*/  BSYNC B1 ;  /* 0x0000000000017941 */ /* 0x000fea0003800000 */
.L_x_80:
        /* <DEDUP_REMOVED lines=9> */
[----:B------:R-:W-:Y:S01]  /*2da0*/  ISETP.LT.OR P3, PT, R66, 0x9, !P3 ;  /* 0x000000094200780c */ /* 0x000fe20005f61670 */
[----:B------:R-:W-:-:S12]  /*2db0*/  @P2 BRA `(.L_x_83) ;  /* 0x00000000000c2947 */ /* 0x000fd80003800000 */
[----:B------:R-:W1:Y:S02]  /*2dc0*/  LDG.E.U8 R63, desc[UR38][R10.64+0x30] ;  /* 0x000030260a3f7981 */ /* 0x000e64000c1e1100 */
[----:B-1----:R-:W-:-:S05]  /*2dd0*/  PRMT R3, R63, 0x8880, RZ ;  /* 0x000088803f037816 */ /* 0x002fca00000000ff */
[----:B------:R-:W-:-:S07]  /*2de0*/  IMAD R14, R3, R56, RZ ;  /* 0x00000038030e7224 */ /* 0x000fce00078e02ff */
.L_x_83:
[----:B------:R-:W-:Y:S05]  /*2df0*/  BSYNC B1 ;  /* 0x0000000000017941 */ /* 0x000fea0003800000 */
.L_x_82:
[----:B-1----:R-:W-:Y:S01]  /*2e00*/  @!P2 IMAD R3, R50, R19, R14 ;  /* 0x000000133203a224 */ /* 0x002fe200078e020e */
[----:B------:R-:W-:Y:S04]  /*2e10*/  BSSY B1, `(.L_x_84) ;  /* 0x0000006000017945 */ /* 0x000fe80003800000 */
[----:B------:R1:W-:Y:S01]  /*2e20*/  @!P2 STG.E.U8 desc[UR38][R4.64+0x30], R3 ;  /* 0x000030030400a986 */ /* 0x0003e2000c101126 */
[----:B------:R-:W-:Y:S05]  /*2e30*/  @P0 BRA `(.L_x_85) ;  /* 0x00000000000c0947 */ /* 0x000fea0003800000 */
[----:B------:R-:W1:Y:S02]  /*2e40*/  LDG.E.U8 R63, desc[UR38][R10.64+0x31] ;  /* 0x000031260a3f7981 */ /* 0x000e64000c1e1100 */
[----:B-1----:R-:W-:-:S05]  /*2e50*/  PRMT R3, R63, 0x8880, RZ ;  /* 0x000088803f037816 */ /* 0x002fca00000000ff */
[----:B------:R-:W-:-:S07]  /*2e60*/  IMAD R14, R3, R56, RZ ;  /* 0x00000038030e7224 */ /* 0x000fce00078e02ff */
.L_x_85:
[----:B------:R-:W-:Y:S05]  /*2e70*/  BSYNC B1 ;  /* 0x0000000000017941 */ /* 0x000fea0003800000 */
.L_x_84:
[----:B------:R-:W-:Y:S01]  /*2e80*/  @!P0 IMAD R51, R51, R19, R14 ;  /* 0x0000001333338224 */ /* 0x000fe200078e020e */
[----:B------:R-:W-:Y:S04]  /*2e90*/  BSSY B1, `(.L_x_86) ;  /* 0x0000006000017945 */ /* 0x000fe80003800000 */
[----:B------:R0:W-:Y:S01]  /*2ea0*/  @!P0 STG.E.U8 desc[UR38][R4.64+0x31], R51 ;  /* 0x0000313304008986 */ /* 0x0001e2000c101126 */
[----:B------:R-:W-:Y:S05]  /*2eb0*/  @P5 BRA `(.L_x_87) ;  /* 0x00000000000c5947 */ /* 0x000fea0003800000 */
[----:B------:R-:W1:Y:S02]  /*2ec0*/  LDG.E.U8 R63, desc[UR38][R8.64+0x38] ;  /* 0x00003826083f7981 */ /* 0x000e64000c1e1100 */
[----:B-1----:R-:W-:-:S05]  /*2ed0*/  PRMT R3, R63, 0x8880, RZ ;  /* 0x000088803f037816 */ /* 0x002fca00000000ff */
[----:B------:R-:W-:-:S07]  /*2ee0*/  IMAD R14, R3, R56, RZ ;  /* 0x00000038030e7224 */ /* 0x000fce00078e02ff */
.L_x_87:
[----:B------:R-:W-:Y:S05]  /*2ef0*/  BSYNC B1 ;  /* 0x0000000000017941 */ /* 0x000fea0003800000 */
.L_x_86:
[----:B-1----:R-:W-:Y:S01]  /*2f00*/  @!P5 IMAD R3, R52, R19, R14 ;  /* 0x000000133403d224 */ /* 0x002fe200078e020e */
[----:B------:R-:W-:Y:S04]  /*2f10*/  BSSY B1, `(.L_x_88) ;  /* 0x0000006000017945 */ /* 0x000fe80003800000 */
[----:B------:R1:W-:Y:S01]  /*2f20*/  @!P5 STG.E.U8 desc[UR38][R6.64+0x38], R3 ;  /* 0x000038030600d986 */ /* 0x0003e2000c101126 */
[----:B------:R-:W-:Y:S05]  /*2f30*/  @P4 BRA `(.L_x_89) ;  /* 0x00000000000c4947 */ /* 0x000fea0003800000 */
[----:B------:R-:W1:Y:S02]  /*2f40*/  LDG.E.U8 R63, desc[UR38][R8.64+0x39] ;  /* 0x00003926083f7981 */ /* 0x000e64000c1e1100 */
[----:B-1----:R-:W-:-:S05]  /*2f50*/  PRMT R3, R63, 0x8880, RZ ;  /* 0x000088803f037816 */ /* 0x002fca00000000ff */
[----:B------:R-:W-:-:S07]  /*2f60*/  IMAD R14, R3, R56, RZ ;  /* 0x00000038030e7224 */ /* 0x000fce00078e02ff */
.L_x_89:
[----:B------:R-:W-:Y:S05]  /*2f70*/  BSYNC B1 ;  /* 0x0000000000017941 */ /* 0x000fea0003800000 */
.L_x_88:
[----:B------:R-:W-:Y:S01]  /*2f80*/  @!P4 IMAD R53, R53, R19, R14 ;  /* 0x000000133535c224 */ /* 0x000fe200078e020e */
[----:B------:R-:W-:Y:S04]  /*2f90*/  BSSY B1, `(.L_x_90) ;  /* 0x0000006000017945 */ /* 0x000fe80003800000 */
[----:B------:R0:W-:Y:S01]  /*2fa0*/  @!P4 STG.E.U8 desc[UR38][R6.64+0x39], R53 ;  /* 0x000039350600c986 */ /* 0x0001e2000c101126 */
[----:B------:R-:W-:Y:S05]  /*2fb0*/  @P3 BRA `(.L_x_91) ;  /* 0x00000000000c3947 */ /* 0x000fea0003800000 */
[----:B------:R-:W1:Y:S02]  /*2fc0*/  LDG.E.U8 R63, desc[UR38][R10.64+0x38] ;  /* 0x000038260a3f7981 */ /* 0x000e64000c1e1100 */
[----:B-1----:R-:W-:-:S05]  /*2fd0*/  PRMT R3, R63, 0x8880, RZ ;  /* 0x000088803f037816 */ /* 0x002fca00000000ff */
[----:B------:R-:W-:-:S07]  /*2fe0*/  IMAD R14, R3, R56, RZ ;  /* 0x00000038030e7224 */ /* 0x000fce00078e02ff */
.L_x_91:
[----:B------:R-:W-:Y:S05]  /*2ff0*/  BSYNC B1 ;  /* 0x0000000000017941 */ /* 0x000fea0003800000 */
.L_x_90:
[----:B-1----:R-:W-:Y:S01]  /*3000*/  @!P3 IMAD R3, R54, R19, R14 ;  /* 0x000000133603b224 */ /* 0x002fe200078e020e */
[----:B------:R-:W-:Y:S01]  /*3010*/  ISETP.LT.OR P1, PT, R66, 0x9, !P1 ;  /* 0x000000094200780c */ /* 0x000fe20004f21670 */
[----:B------:R-:W-:Y:S03]  /*3020*/  BSSY B1, `(.L_x_92) ;  /* 0x0000006000017945 */ /* 0x000fe60003800000 */
[----:B------:R1:W-:Y:S09]  /*3030*/  @!P3 STG.E.U8 desc[UR38][R4.64+0x38], R3 ;  /* 0x000038030400b986 */ /* 0x0003f2000c101126 */
[----:B------:R-:W-:Y:S05]  /*3040*/  @P1 BRA `(.L_x_93) ;  /* 0x00000000000c1947 */ /* 0x000fea0003800000 */
[----:B------:R-:W1:Y:S02]  /*3050*/  LDG.E.U8 R63, desc[UR38][R10.64+0x39] ;  /* 0x000039260a3f7981 */ /* 0x000e64000c1e1100 */
[----:B-1----:R-:W-:-:S05]  /*3060*/  PRMT R3, R63, 0x8880, RZ ;  /* 0x000088803f037816 */ /* 0x002fca00000000ff */
[----:B------:R-:W-:-:S07]  /*3070*/  IMAD R14, R3, R56, RZ ;  /* 0x00000038030e7224 */ /* 0x000fce00078e02ff */
.L_x_93:
[----:B------:R-:W-:Y:S05]  /*3080*/  BSYNC B1 ;  /* 0x0000000000017941 */ /* 0x000fea0003800000 */
.L_x_92:
[----:B------:R-:W-:Y:S01]  /*3090*/  IMAD R55, R55, R19, R14 ;  /* 0x0000001337377224 */ /* 0x000fe200078e020e */
[----:B------:R-:W-:Y:S06]  /*30a0*/  @P1 BRA `(.L_x_94) ;  /* 0x0000000400c81947 */ /* 0x000fec0003800000 */
[----:B------:R0:W-:Y:S01]  /*30b0*/  STG.E.U8 desc[UR38][R4.64+0x39], R55 ;  /* 0x0000393704007986 */ /* 0x0001e2000c101126 */
[----:B------:R-:W-:Y:S05]  /*30c0*/  BRA `(.L_x_94) ;  /* 0x0000000400c07947 */ /* 0x000fea0003800000 */
.L_x_29:
[C---:B------:R-:W-:Y:S02]  /*30d0*/  ISETP.GE.AND P1, PT, R64.reuse, 0x1, PT ;  /* 0x000000014000780c */ /* 0x040fe40003f26270 */
[----:B------:R-:W-:Y:S02]  /*30e0*/  ISETP.GE.AND P0, PT, R64, 0x2, PT ;  /* 0x000000024000780c */ /* 0x000fe40003f06270 */
[C---:B------:R-:W-:Y:S02]  /*30f0*/  ISETP.LT.OR P4, PT, R66.reuse, 0x1, !P1 ;  /* 0x000000014200780c */ /* 0x040fe40004f81670 */
[C---:B------:R-:W-:Y:S02]  /*3100*/  ISETP.LT.OR P5, PT, R66.reuse, 0x1, !P0 ;  /* 0x000000014200780c */ /* 0x040fe400047a1670 */
[C---:B------:R-:W-:Y:S02]  /*3110*/  ISETP.LT.OR P1, PT, R66.reuse, 0x9, !P1 ;  /* 0x000000094200780c */ /* 0x040fe40004f21670 */
[----:B------:R-:W-:-:S02]  /*3120*/  ISETP.LT.OR P0, PT, R66, 0x9, !P0 ;  /* 0x000000094200780c */ /* 0x000fc40004701670 */
[C---:B------:R-:W-:Y:S02]  /*3130*/  ISETP.GE.AND P3, PT, R64.reuse, 0x9, PT ;  /* 0x000000094000780c */ /* 0x040fe40003f66270 */
[----:B------:R-:W-:-:S03]  /*3140*/  ISETP.GE.AND P2, PT, R64, 0xa, PT ;  /* 0x0000000a4000780c */ /* 0x000fc60003f46270 */
[-C--:B------:R-:W-:Y:S02]  /*3150*/  @!P4 IMAD R3, R24, R19.reuse, RZ ;  /* 0x000000131803c224 */ /* 0x080fe400078e02ff */
[-C--:B------:R-:W-:Y:S02]  /*3160*/  @!P5 IMAD R25, R25, R19.reuse, RZ ;  /* 0x000000131919d224 */ /* 0x080fe400078e02ff */
[-C--:B------:R-:W-:Y:S01]  /*3170*/  @!P1 IMAD R9, R26, R19.reuse, RZ ;  /* 0x000000131a099224 */ /* 0x080fe200078e02ff */
[----:B------:R0:W-:Y:S01]  /*3180*/  @!P4 STG.E.U8 desc[UR38][R6.64], R3 ;  /* 0x000000030600c986 */ /* 0x0001e2000c101126 */
[C---:B------:R-:W-:Y:S01]  /*3190*/  ISETP.LT.OR P4, PT, R66.reuse, 0x1, !P3 ;  /* 0x000000014200780c */ /* 0x040fe20005f81670 */
[----:B------:R-:W-:Y:S02]  /*31a0*/  @!P0 IMAD R27, R27, R19, RZ ;  /* 0x000000131b1b8224 */ /* 0x000fe400078e02ff */
[----:B------:R-:W-:Y:S01]  /*31b0*/  @!P5 STG.E.U8 desc[UR38][R6.64+0x1], R25 ;  /* 0x000001190600d986 */ /* 0x000fe2000c101126 */
[----:B------:R-:W-:-:S02]  /*31c0*/  ISETP.LT.OR P5, PT, R66, 0x1, !P2 ;  /* 0x000000014200780c */ /* 0x000fc400057a1670 */
[C---:B------:R-:W-:Y:S01]  /*31d0*/  ISETP.LT.OR P2, PT, R66.reuse, 0x9, !P2 ;  /* 0x000000094200780c */ /* 0x040fe20005741670 */
[----:B------:R1:W-:Y:S01]  /*31e0*/  @!P1 STG.E.U8 desc[UR38][R4.64], R9 ;  /* 0x0000000904009986 */ /* 0x0003e2000c101126 */
[----:B------:R-:W-:Y:S02]  /*31f0*/  ISETP.LT.OR P1, PT, R66, 0x9, !P3 ;  /* 0x000000094200780c */ /* 0x000fe40005f21670 */
[C---:B------:R-:W-:Y:S01]  /*3200*/  ISETP.GE.AND P3, PT, R64.reuse, 0x11, PT ;  /* 0x000000114000780c */ /* 0x040fe20003f66270 */
[----:B------:R-:W-:Y:S01]  /*3210*/  @!P0 STG.E.U8 desc[UR38][R4.64+0x1], R27 ;  /* 0x0000011b04008986 */ /* 0x000fe2000c101126 */
[----:B------:R-:W-:Y:S01]  /*3220*/  ISETP.GE.AND P0, PT, R64, 0x12, PT ;  /* 0x000000124000780c */ /* 0x000fe20003f06270 */
[----:B------:R-:W-:-:S04]  /*3230*/  @!P4 IMAD R11, R28, R19, RZ ;  /* 0x000000131c0bc224 */ /* 0x000fc800078e02ff */
[-C--:B------:R-:W-:Y:S01]  /*3240*/  @!P5 IMAD R29, R29, R19.reuse, RZ ;  /* 0x000000131d1dd224 */ /* 0x080fe200078e02ff */
[----:B------:R-:W-:Y:S01]  /*3250*/  @!P4 STG.E.U8 desc[UR38][R6.64+0x8], R11 ;  /* 0x0000080b0600c986 */ /* 0x000fe2000c101126 */
[C---:B------:R-:W-:Y:S01]  /*3260*/  ISETP.LT.OR P4, PT, R66.reuse, 0x1, !P3 ;  /* 0x000000014200780c */ /* 0x040fe20005f81670 */
[-C--:B------:R-:W-:Y:S02]  /*3270*/  @!P2 IMAD R31, R31, R19.reuse, RZ ;  /* 0x000000131f1fa224 */ /* 0x080fe400078e02ff */
[----:B------:R-:W-:Y:S01]  /*3280*/  @!P5 STG.E.U8 desc[UR38][R6.64+0x9], R29 ;  /* 0x0000091d0600d986 */ /* 0x000fe2000c101126 */
[----:B------:R-:W-:Y:S01]  /*3290*/  ISETP.LT.OR P5, PT, R66, 0x1, !P0 ;  /* 0x000000014200780c */ /* 0x000fe200047a1670 */
[----:B0-----:R-:W-:Y:S01]  /*32a0*/  @!P1 IMAD R3, R30, R19, RZ ;  /* 0x000000131e039224 */ /* 0x001fe200078e02ff */
[----:B------:R-:W-:Y:S01]  /*32b0*/  ISETP.LT.OR P0, PT, R66, 0x9, !P0 ;  /* 0x000000094200780c */ /* 0x000fe20004701670 */
[----:B------:R-:W-:Y:S01]  /*32c0*/  @!P2 STG.E.U8 desc[UR38][R4.64+0x9], R31 ;  /* 0x0000091f0400a986 */ /* 0x000fe2000c101126 */
[----:B------:R-:W-:-:S03]  /*32d0*/  ISETP.GE.AND P2, PT, R64, 0x19, PT ;  /* 0x000000194000780c */ /* 0x000fc60003f46270 */
[----:B------:R0:W-:Y:S01]  /*32e0*/  @!P1 STG.E.U8 desc[UR38][R4.64+0x8], R3 ;  /* 0x0000080304009986 */ /* 0x0001e2000c101126 */
[----:B------:R-:W-:Y:S01]  /*32f0*/  ISETP.LT.OR P1, PT, R66, 0x9, !P3 ;  /* 0x000000094200780c */ /* 0x000fe20005f21670 */
[----:B-1----:R-:W-:Y:S01]  /*3300*/  @!P4 IMAD R9, R32, R19, RZ ;  /* 0x000000132009c224 */ /* 0x002fe200078e02ff */
[----:B------:R-:W-:-:S03]  /*3310*/  ISETP.GE.AND P3, PT, R64, 0x1a, PT ;  /* 0x0000001a4000780c */ /* 0x000fc60003f66270 */
[-C--:B------:R-:W-:Y:S01]  /*3320*/  @!P5 IMAD R33, R33, R19.reuse, RZ ;  /* 0x000000132121d224 */ /* 0x080fe200078e02ff */
[----:B------:R-:W-:Y:S01]  /*3330*/  @!P4 STG.E.U8 desc[UR38][R6.64+0x10], R9 ;  /* 0x000010090600c986 */ /* 0x000fe2000c101126 */
[C---:B------:R-:W-:Y:S01]  /*3340*/  ISETP.LT.OR P4, PT, R66.reuse, 0x1, !P3 ;  /* 0x000000014200780c */ /* 0x040fe20005f81670 */
[-C--:B------:R-:W-:Y:S01]  /*3350*/  @!P0 IMAD R35, R35, R19.reuse, RZ ;  /* 0x0000001323238224 */ /* 0x080fe200078e02ff */
[C---:B------:R-:W-:Y:S01]  /*3360*/  ISETP.LT.OR P3, PT, R66.reuse, 0x9, !P3 ;  /* 0x000000094200780c */ /* 0x040fe20005f61670 */
[----:B------:R-:W-:Y:S01]  /*3370*/  @!P5 STG.E.U8 desc[UR38][R6.64+0x11], R33 ;  /* 0x000011210600d986 */ /* 0x000fe2000c101126 */
[----:B------:R-:W-:Y:S02]  /*3380*/  ISETP.LT.OR P5, PT, R66, 0x1, !P2 ;  /* 0x000000014200780c */ /* 0x000fe400057a1670 */
[----:B0-----:R-:W-:Y:S01]  /*3390*/  @!P1 IMAD R3, R34, R19, RZ ;  /* 0x0000001322039224 */ /* 0x001fe200078e02ff */
[----:B------:R-:W-:Y:S01]  /*33a0*/  @!P0 STG.E.U8 desc[UR38][R4.64+0x11], R35 ;  /* 0x0000112304008986 */ /* 0x000fe2000c101126 */
[----:B------:R-:W-:-:S02]  /*33b0*/  ISETP.LT.OR P2, PT, R66, 0x9, !P2 ;  /* 0x000000094200780c */ /* 0x000fc40005741670 */
[C---:B------:R-:W-:Y:S01]  /*33c0*/  ISETP.GE.AND P0, PT, R64.reuse, 0x21, PT ;  /* 0x000000214000780c */ /* 0x040fe20003f06270 */
[----:B------:R0:W-:Y:S01]  /*33d0*/  @!P1 STG.E.U8 desc[UR38][R4.64+0x10], R3 ;  /* 0x0000100304009986 */ /* 0x0001e2000c101126 */
[----:B------:R-:W-:Y:S01]  /*33e0*/  ISETP.GE.AND P1, PT, R64, 0x22, PT ;  /* 0x000000224000780c */ /* 0x000fe20003f26270 */
[-C--:B------:R-:W-:Y:S02]  /*33f0*/  @!P4 IMAD R37, R37, R19.reuse, RZ ;  /* 0x000000132525c224 */ /* 0x080fe400078e02ff */
[-C--:B------:R-:W-:Y:S02]  /*3400*/  @!P3 IMAD R39, R39, R19.reuse, RZ ;  /* 0x000000132727b224 */ /* 0x080fe400078e02ff */
[-C--:B------:R-:W-:Y:S01]  /*3410*/  @!P5 IMAD R11, R36, R19.reuse, RZ ;  /* 0x00000013240bd224 */ /* 0x080fe200078e02ff */
[----:B------:R-:W-:Y:S01]  /*3420*/  @!P4 STG.E.U8 desc[UR38][R6.64+0x19], R37 ;  /* 0x000019250600c986 */ /* 0x000fe2000c101126 */
[C---:B------:R-:W-:Y:S02]  /*3430*/  ISETP.LT.OR P4, PT, R66.reuse, 0x1, !P0 ;  /* 0x000000014200780c */ /* 0x040fe40004781670 */
[C---:B------:R-:W-:Y:S01]  /*3440*/  ISETP.LT.OR P0, PT, R66.reuse, 0x9, !P0 ;  /* 0x000000094200780c */ /* 0x040fe20004701670 */
[----:B------:R-:W-:Y:S01]  /*3450*/  @!P5 STG.E.U8 desc[UR38][R6.64+0x18], R11 ;  /* 0x0000180b0600d986 */ /* 0x000fe2000c101126 */
[----:B------:R-:W-:Y:S01]  /*3460*/  ISETP.LT.OR P5, PT, R66, 0x1, !P1 ;  /* 0x000000014200780c */ /* 0x000fe20004fa1670 */
[----:B0-----:R-:W-:Y:S01]  /*3470*/  @!P2 IMAD R3, R38, R19, RZ ;  /* 0x000000132603a224 */ /* 0x001fe200078e02ff */
[----:B------:R-:W-:Y:S01]  /*3480*/  ISETP.LT.OR P1, PT, R66, 0x9, !P1 ;  /* 0x000000094200780c */ /* 0x000fe20004f21670 */
[----:B------:R-:W-:Y:S01]  /*3490*/  @!P3 STG.E.U8 desc[UR38][R4.64+0x19], R39 ;  /* 0x000019270400b986 */ /* 0x000fe2000c101126 */
[----:B------:R-:W-:-:S03]  /*34a0*/  ISETP.GE.AND P3, PT, R64, 0x29, PT ;  /* 0x000000294000780c */ /* 0x000fc60003f66270 */
[----:B------:R0:W-:Y:S01]  /*34b0*/  @!P2 STG.E.U8 desc[UR38][R4.64+0x18], R3 ;  /* 0x000018030400a986 */ /* 0x0001e2000c101126 */
[----:B------:R-:W-:Y:S01]  /*34c0*/  ISETP.GE.AND P2, PT, R64, 0x2a, PT ;  /* 0x0000002a4000780c */ /* 0x000fe20003f46270 */
[----:B------:R-:W-:-:S04]  /*34d0*/  @!P4 IMAD R9, R40, R19, RZ ;  /* 0x000000132809c224 */ /* 0x000fc800078e02ff */
[-C--:B------:R-:W-:Y:S01]  /*34e0*/  @!P5 IMAD R41, R41, R19.reuse, RZ ;  /* 0x000000132929d224 */ /* 0x080fe200078e02ff */
[----:B------:R-:W-:Y:S01]  /*34f0*/  @!P4 STG.E.U8 desc[UR38][R6.64+0x20], R9 ;  /* 0x000020090600c986 */ /* 0x000fe2000c101126 */
[C---:B------:R-:W-:Y:S01]  /*3500*/  ISETP.LT.OR P4, PT, R66.reuse, 0x1, !P3 ;  /* 0x000000014200780c */ /* 0x040fe20005f81670 */
[-C--:B------:R-:W-:Y:S01]  /*3510*/  @!P1 IMAD R43, R43, R19.reuse, RZ ;  /* 0x000000132b2b9224 */ /* 0x080fe200078e02ff */
        /* <DEDUP_REMOVED lines=25> */
[----:B------:R1:W-:Y:S01]  /*36b0*/  @!P4 STG.E.U8 desc[UR38][R6.64+0x30], R9 ;  /* 0x000030090600c986 */ /* 0x0003e2000c101126 */
[C---:B------:R-:W-:Y:S01]  /*36c0*/  ISETP.LT.OR P4, PT, R66.reuse, 0x1, !P2 ;  /* 0x000000014200780c */ /* 0x040fe20005781670 */
[-C--:B------:R-:W-:Y:S01]  /*36d0*/  @!P0 IMAD R51, R51, R19.reuse, RZ ;  /* 0x0000001333338224 */ /* 0x080fe200078e02ff */
[C---:B------:R-:W-:Y:S01]  /*36e0*/  ISETP.LT.OR P2, PT, R66.reuse, 0x9, !P2 ;  /* 0x000000094200780c */ /* 0x040fe20005741670 */
[----:B------:R2:W-:Y:S01]  /*36f0*/  @!P5 STG.E.U8 desc[UR38][R6.64+0x31], R49 ;  /* 0x000031310600d986 */ /* 0x0005e2000c101126 */
[----:B------:R-:W-:Y:S01]  /*3700*/  ISETP.LT.OR P5, PT, R66, 0x1, !P3 ;  /* 0x000000014200780c */ /* 0x000fe20005fa1670 */
[-C--:B0-----:R-:W-:Y:S01]  /*3710*/  @!P1 IMAD R3, R50, R19.reuse, RZ ;  /* 0x0000001332039224 */ /* 0x081fe200078e02ff */
[----:B------:R-:W-:Y:S01]  /*3720*/  ISETP.LT.OR P3, PT, R66, 0x9, !P3 ;  /* 0x000000094200780c */ /* 0x000fe20005f61670 */
[----:B------:R2:W-:Y:S04]  /*3730*/  @!P0 STG.E.U8 desc[UR38][R4.64+0x31], R51 ;  /* 0x0000313304008986 */ /* 0x0005e8000c101126 */
[----:B------:R2:W-:Y:S02]  /*3740*/  @!P1 STG.E.U8 desc[UR38][R4.64+0x30], R3 ;  /* 0x0000300304009986 */ /* 0x0005e4000c101126 */
[----:B------:R-:W-:-:S02]  /*3750*/  @!P4 IMAD R11, R52, R19, RZ ;  /* 0x00000013340bc224 */ /* 0x000fc400078e02ff */
[-C--:B-1----:R-:W-:Y:S02]  /*3760*/  @!P2 IMAD R9, R54, R19.reuse, RZ ;  /* 0x000000133609a224 */ /* 0x082fe400078e02ff */
[-C--:B------:R-:W-:Y:S01]  /*3770*/  @!P5 IMAD R53, R53, R19.reuse, RZ ;  /* 0x000000133535d224 */ /* 0x080fe200078e02ff */
[----:B------:R2:W-:Y:S01]  /*3780*/  @!P4 STG.E.U8 desc[UR38][R6.64+0x38], R11 ;  /* 0x0000380b0600c986 */ /* 0x0005e2000c101126 */
[----:B------:R-:W-:-:S03]  /*3790*/  @!P3 IMAD R55, R55, R19, RZ ;  /* 0x000000133737b224 */ /* 0x000fc600078e02ff */
[----:B------:R2:W-:Y:S04]  /*37a0*/  @!P5 STG.E.U8 desc[UR38][R6.64+0x39], R53 ;  /* 0x000039350600d986 */ /* 0x0005e8000c101126 */
[----:B------:R2:W-:Y:S04]  /*37b0*/  @!P2 STG.E.U8 desc[UR38][R4.64+0x38], R9 ;  /* 0x000038090400a986 */ /* 0x0005e8000c101126 */
[----:B------:R2:W-:Y:S02]  /*37c0*/  @!P3 STG.E.U8 desc[UR38][R4.64+0x39], R55 ;  /* 0x000039370400b986 */ /* 0x0005e4000c101126 */
.L_x_94:
[----:B------:R-:W-:Y:S05]  /*37d0*/  BSYNC B0 ;  /* 0x0000000000007941 */ /* 0x000fea0003800000 */
.L_x_28:
[----:B------:R-:W-:Y:S01]  /*37e0*/  IADD3 R16, P0, R16, UR36, RZ ;  /* 0x0000002410107c10 */ /* 0x000fe2000ff1e0ff */
[----:B------:R-:W-:Y:S01]  /*37f0*/  ULDC.64 UR4, c[0x0][0x650] ;  /* 0x0001940000047ab9 */ /* 0x000fe20000000a00 */
[----:B-12---:R-:W-:Y:S01]  /*3800*/  PRMT R3, RZ, 0x7610, R3 ;  /* 0x00007610ff037816 */ /* 0x006fe20000000003 */
[----:B------:R-:W-:Y:S01]  /*3810*/  IMAD.MOV.U32 R64, RZ, RZ, -0x1 ;  /* 0xffffffffff407424 */ /* 0x000fe200078e00ff */
[----:B------:R-:W-:Y:S01]  /*3820*/  IADD3.X R17, R17, UR42, RZ, P0, !PT ;  /* 0x0000002a11117c10 */ /* 0x000fe200087fe4ff */
[----:B------:R-:W-:Y:S01]  /*3830*/  IMAD.MOV.U32 R67, RZ, RZ, -0x1 ;  /* 0xffffffffff437424 */ /* 0x000fe200078e00ff */
[----:B------:R-:W-:-:S04]  /*3840*/  ISETP.GE.U32.AND P0, PT, R16, UR4, PT ;  /* 0x0000000410007c0c */ /* 0x000fc8000bf06070 */
[----:B------:R-:W-:-:S13]  /*3850*/  ISETP.GE.U32.AND.EX P0, PT, R17, UR5, PT, P0 ;  /* 0x0000000511007c0c */ /* 0x000fda000bf06100 */
[----:B------:R-:W-:Y:S05]  /*3860*/  @P0 BRA `(.L_x_95) ;  /* 0x0000000400500947 */ /* 0x000fea0003800000 */
[----:B------:R-:W1:Y:S01]  /*3870*/  LDC.64 R10, c[0x0][0x628] ;  /* 0x00018a00ff0a7b82 */ /* 0x000e620000000a00 */
[----:B------:R-:W2:Y:S01]  /*3880*/  S2R R20, SR_CTAID.X ;  /* 0x0000000000147919 */ /* 0x000ea20000002500 */
[----:B0-----:R-:W-:Y:S02]  /*3890*/  IMAD.MOV.U32 R8, RZ, RZ, R16 ;  /* 0x000000ffff087224 */ /* 0x001fe400078e0010 */
[----:B------:R-:W-:Y:S01]  /*38a0*/  IMAD.MOV.U32 R9, RZ, RZ, R17 ;  /* 0x000000ffff097224 */ /* 0x000fe200078e0011 */
[----:B------:R-:W0:Y:S03]  /*38b0*/  S2R R21, SR_CTAID.Y ;  /* 0x0000000000157919 */ /* 0x000e260000002600 */
[----:B------:R-:W0:Y:S08]  /*38c0*/  LDC R0, c[0x0][0x630] ;  /* 0x00018c00ff007b82 */ /* 0x000e300000000800 */
[----:B------:R-:W0:Y:S01]  /*38d0*/  LDC.64 R14, c[0x0][0x620] ;  /* 0x00018800ff0e7b82 */ /* 0x000e220000000a00 */
[----:B-1----:R-:W-:-:S04]  /*38e0*/  ISETP.NE.U32.AND P0, PT, R10, RZ, PT ;  /* 0x000000ff0a00720c */ /* 0x002fc80003f05070 */
[----:B------:R-:W-:-:S13]  /*38f0*/  ISETP.NE.AND.EX P0, PT, R11, RZ, PT, P0 ;  /* 0x000000ff0b00720c */ /* 0x000fda0003f05300 */
[----:B0-2---:R-:W-:Y:S05]  /*3900*/  @!P0 BRA `(.L_x_96) ;  /* 0x0000000000288947 */ /* 0x005fea0003800000 */
[----:B------:R-:W0:Y:S02]  /*3910*/  LDC R3, c[0x0][0x634] ;  /* 0x00018d00ff037b82 */ /* 0x000e240000000800 */
[----:B0-----:R-:W-:-:S05]  /*3920*/  IADD3 R3, P0, R16, R3, RZ ;  /* 0x0000000310037210 */ /* 0x001fca0007f1e0ff */
[----:B------:R-:W-:-:S04]  /*3930*/  IMAD.X R13, RZ, RZ, R17, P0 ;  /* 0x000000ffff0d7224 */ /* 0x000fc800000e0611 */
[----:B---3--:R-:W-:-:S04]  /*3940*/  IMAD.WIDE.U32 R4, R13, R10, RZ ;  /* 0x0000000a0d047225 */ /* 0x008fc800078e00ff */
[----:B----4-:R-:W-:-:S04]  /*3950*/  IMAD.WIDE.U32 R6, P0, R3, R11, R4 ;  /* 0x0000000b03067225 */ /* 0x010fc80007800004 */
[----:B------:R-:W-:-:S04]  /*3960*/  IMAD.WIDE.U32 R4, R3, R10, RZ ;  /* 0x0000000a03047225 */ /* 0x000fc800078e00ff */
[----:B------:R-:W-:Y:S01]  /*3970*/  IMAD.X R9, RZ, RZ, RZ, P0 ;  /* 0x000000ffff097224 */ /* 0x000fe200000e06ff */
[----:B------:R-:W-:Y:S01]  /*3980*/  IADD3 RZ, P0, R5, R6, RZ ;  /* 0x0000000605ff7210 */ /* 0x000fe20007f1e0ff */
[----:B------:R-:W-:-:S04]  /*3990*/  IMAD.MOV.U32 R8, RZ, RZ, R7 ;  /* 0x000000ffff087224 */ /* 0x000fc800078e0007 */
[----:B------:R-:W-:-:S08]  /*39a0*/  IMAD.WIDE.U32.X R8, R13, R11, R8, P0 ;  /* 0x0000000b0d087225 */ /* 0x000fd000000e0408 */
.L_x_96:
[----:B----4-:R-:W0:Y:S01]  /*39b0*/  LDC.64 R28, c[0x0][0x640] ;  /* 0x00019000ff1c7b82 */ /* 0x010e220000000a00 */
[-CC-:B------:R-:W-:Y:S01]  /*39c0*/  SHF.R.U64 R67, R8, R0.reuse, R9.reuse ;  /* 0x0000000008437219 */ /* 0x180fe20000001209 */
[----:B------:R-:W-:Y:S01]  /*39d0*/  ULDC UR4, c[0x0][0x150] ;  /* 0x0000540000047ab9 */ /* 0x000fe20000000800 */
[----:B------:R-:W-:Y:S02]  /*39e0*/  SHF.R.U32.HI R0, RZ, R0, R9 ;  /* 0x00000000ff007219 */ /* 0x000fe40000011609 */
[----:B------:R-:W-:Y:S02]  /*39f0*/  IADD3 R3, P0, RZ, -R67, RZ ;  /* 0x80000043ff037210 */ /* 0x000fe40007f1e0ff */
[----:B------:R-:W-:Y:S01]  /*3a00*/  I2FP.F32.U32 R7, R20 ;  /* 0x0000001400077245 */ /* 0x000fe20000201000 */
[----:B------:R-:W1:Y:S02]  /*3a10*/  LDC R6, c[0x0][0x618] ;  /* 0x00018600ff067b82 */ /* 0x000e640000000800 */
[----:B---3--:R-:W-:-:S02]  /*3a20*/  IMAD.X R5, RZ, RZ, ~R0, P0 ;  /* 0x000000ffff057224 */ /* 0x008fc400000e0e00 */
[----:B------:R-:W-:Y:S01]  /*3a30*/  FMUL R7, R7, UR4 ;  /* 0x0000000407077c20 */ /* 0x000fe20008400000 */
[----:B------:R-:W-:Y:S01]  /*3a40*/  ULDC UR4, c[0x0][0x154] ;  /* 0x0000550000047ab9 */ /* 0x000fe20000000800 */
[-C--:B------:R-:W-:Y:S02]  /*3a50*/  IMAD R0, R5, R14.reuse, RZ ;  /* 0x0000000e05007224 */ /* 0x080fe400078e02ff */
[----:B------:R-:W2:Y:S01]  /*3a60*/  LDC R8, c[0x0][0x608] ;  /* 0x00018200ff087b82 */ /* 0x000ea20000000800 */
[C---:B------:R-:W-:Y:S01]  /*3a70*/  IMAD.WIDE.U32 R4, R3.reuse, R14, R16 ;  /* 0x0000000e03047225 */ /* 0x040fe200078e0010 */
[----:B------:R-:W3:Y:S03]  /*3a80*/  F2I.U32.TRUNC.NTZ R7, R7 ;  /* 0x0000000700077305 */ /* 0x000ee6000020f000 */
[----:B------:R-:W-:Y:S01]  /*3a90*/  IMAD R3, R3, R15, R0 ;  /* 0x0000000f03037224 */ /* 0x000fe200078e0200 */
[----:B------:R-:W-:-:S02]  /*3aa0*/  I2FP.F32.U32 R0, R21 ;  /* 0x0000001500007245 */ /* 0x000fc40000201000 */
[----:B------:R-:W4:Y:S01]  /*3ab0*/  LDC R26, c[0x0][0x658] ;  /* 0x00019600ff1a7b82 */ /* 0x000f220000000800 */
[----:B------:R-:W-:Y:S01]  /*3ac0*/  IMAD.IADD R3, R5, 0x1, R3 ;  /* 0x0000000105037824 */ /* 0x000fe200078e0203 */
[----:B0-----:R-:W-:Y:S01]  /*3ad0*/  ISETP.NE.U32.AND P0, PT, R28, RZ, PT ;  /* 0x000000ff1c00720c */ /* 0x001fe20003f05070 */
[----:B------:R-:W-:-:S03]  /*3ae0*/  FMUL R0, R0, UR4 ;  /* 0x0000000400007c20 */ /* 0x000fc60008400000 */
[----:B------:R-:W-:Y:S01]  /*3af0*/  ISETP.NE.AND.EX P0, PT, R29, RZ, PT, P0 ;  /* 0x000000ff1d00720c */ /* 0x000fe20003f05300 */
[----:B------:R0:W0:Y:S01]  /*3b00*/  F2I.U32.TRUNC.NTZ R14, R0 ;  /* 0x00000000000e7305 */ /* 0x000022000020f000 */
[----:B------:R-:W0:Y:S01]  /*3b10*/  LDC R9, c[0x0][0x144] ;  /* 0x00005100ff097b82 */ /* 0x000e220000000800 */
[-C--:B-1----:R-:W-:Y:S01]  /*3b20*/  SHF.R.U64 R10, R4, R6.reuse, R3 ;  /* 0x00000006040a7219 */ /* 0x082fe20000001203 */
[----:B---3--:R-:W-:Y:S01]  /*3b30*/  IMAD.MOV R7, RZ, RZ, -R7 ;  /* 0x000000ffff077224 */ /* 0x008fe200078e0a07 */
[----:B------:R-:W-:-:S05]  /*3b40*/  SHF.R.U32.HI R3, RZ, R6, R3 ;  /* 0x00000006ff037219 */ /* 0x000fca0000011603 */
[----:B------:R-:W1:Y:S01]  /*3b50*/  LDC R24, c[0x0][0x148] ;  /* 0x00005200ff187b82 */ /* 0x000e620000000800 */
[-CC-:B--2---:R-:W-:Y:S02]  /*3b60*/  SHF.R.U64 R12, R10, R8.reuse, R3.reuse ;  /* 0x000000080a0c7219 */ /* 0x184fe40000001203 */
[----:B------:R-:W-:-:S05]  /*3b70*/  SHF.R.U32.HI R3, RZ, R8, R3 ;  /* 0x00000008ff037219 */ /* 0x000fca0000011603 */
[----:B------:R-:W2:Y:S01]  /*3b80*/  LDC R15, c[0x0][0x600] ;  /* 0x00018000ff0f7b82 */ /* 0x000ea20000000800 */
[-CC-:B----4-:R-:W-:Y:S02]  /*3b90*/  SHF.R.U64 R13, R12, R26.reuse, R3.reuse ;  /* 0x0000001a0c0d7219 */ /* 0x190fe40000001203 */
[----:B------:R-:W-:-:S03]  /*3ba0*/  SHF.R.U32.HI R5, RZ, R26, R3 ;  /* 0x0000001aff057219 */ /* 0x000fc60000011603 */
[----:B------:R-:W-:Y:S02]  /*3bb0*/  IMAD.MOV.U32 R4, RZ, RZ, R13 ;  /* 0x000000ffff047224 */ /* 0x000fe400078e000d */
[----:B------:R-:W3:Y:S01]  /*3bc0*/  LDC R27, c[0x0][0x648] ;  /* 0x00019200ff1b7b82 */ /* 0x000ee20000000800 */
[----:B0-----:R-:W-:-:S07]  /*3bd0*/  IMAD R25, R9, R7, R20 ;  /* 0x0000000709197224 */ /* 0x001fce00078e0214 */
[----:B------:R-:W0:Y:S08]  /*3be0*/  LDC R30, c[0x0][0x638] ;  /* 0x00018e00ff1e7b82 */ /* 0x000e300000000800 */
[----:B------:R-:W4:Y:S01]  /*3bf0*/  LDC R31, c[0x0][0x610] ;  /* 0x00018400ff1f7b82 */ /* 0x000f220000000800 */
[----:B-1----:R-:W-:Y:S05]  /*3c00*/  @!P0 BRA `(.L_x_97) ;  /* 0x0000000000288947 */ /* 0x002fea0003800000 */
        /* <DEDUP_REMOVED lines=10> */
.L_x_97:
[----:B------:R-:W-:Y:S01]  /*3cb0*/  ISETP.NE.AND P0, PT, R2, 0x1, PT ;  /* 0x000000010200780c */ /* 0x000fe20003f05270 */
[----:B------:R-:W-:Y:S01]  /*3cc0*/  IMAD.MOV R14, RZ, RZ, -R14 ;  /* 0x000000ffff0e7224 */ /* 0x000fe200078e0a0e */
[----:B---3--:R-:W-:Y:S01]  /*3cd0*/  SHF.R.U64 R0, R4, R27, R5 ;  /* 0x0000001b04007219 */ /* 0x008fe20000001205 */
[----:B--2---:R-:W-:Y:S01]  /*3ce0*/  VIADD R5, R15, 0xffffffff ;  /* 0xffffffff0f057836 */ /* 0x004fe20000000000 */
[----:B------:R-:W-:-:S03]  /*3cf0*/  LOP3.LUT R3, R12, R61, RZ, 0xc0, !PT ;  /* 0x0000003d0c037212 */ /* 0x000fc600078ec0ff */
[----:B------:R-:W-:Y:S01]  /*3d00*/  IMAD.MOV R4, RZ, RZ, -R0 ;  /* 0x000000ffff047224 */ /* 0x000fe200078e0a00 */
[----:B------:R-:W-:Y:S01]  /*3d10*/  LOP3.LUT R10, R10, R5, RZ, 0xc0, !PT ;  /* 0x000000050a0a7212 */ /* 0x000fe200078ec0ff */
[----:B------:R-:W-:Y:S02]  /*3d20*/  IMAD R0, R58, R0, R3 ;  /* 0x000000003a007224 */ /* 0x000fe400078e0203 */
[----:B0-----:R-:W-:Y:S02]  /*3d30*/  IMAD R3, R4, R30, R13 ;  /* 0x0000001e04037224 */ /* 0x001fe400078e020d */
[----:B------:R-:W-:Y:S02]  /*3d40*/  @P0 IMAD R25, R24, R14, R21 ;  /* 0x0000000e18190224 */ /* 0x000fe400078e0215 */
[----:B------:R-:W-:Y:S02]  /*3d50*/  IMAD R5, R3, R15, R10 ;  /* 0x0000000f03057224 */ /* 0x000fe400078e020a */
[----:B----4-:R-:W-:-:S02]  /*3d60*/  IMAD R0, R0, R31, R25 ;  /* 0x0000001f00007224 */ /* 0x010fc400078e0219 */
[----:B------:R-:W-:-:S03]  /*3d70*/  IMAD.MOV.U32 R4, RZ, RZ, 0x1 ;  /* 0x00000001ff047424 */ /* 0x000fc600078e00ff */
[----:B------:R-:W-:Y:S02]  /*3d80*/  SEL R64, R5, R0, !P0 ;  /* 0x0000000005407207 */ /* 0x000fe40004000000 */
[----:B------:R-:W-:Y:S02]  /*3d90*/  PRMT R3, R4, 0x7610, R3 ;  /* 0x0000761004037816 */ /* 0x000fe40000000003 */
[----:B------:R-:W-:-:S07]  /*3da0*/  SEL R0, R0, R5, !P0 ;  /* 0x0000000500007207 */ /* 0x000fce0004000000 */
.L_x_95:
[----:B------:R-:W-:Y:S01]  /*3db0*/  LOP3.LUT P0, RZ, R3, 0xff, RZ, 0xc0, !PT ;  /* 0x000000ff03ff7812 */ /* 0x000fe2000780c0ff */
[----:B------:R-:W-:-:S12]  /*3dc0*/  IMAD.MOV.U32 R65, RZ, RZ, R0 ;  /* 0x000000ffff417224 */ /* 0x000fd800078e0000 */
[----:B------:R-:W-:Y:S05]  /*3dd0*/  @P0 BRA `(.L_x_98) ;  /* 0xffffffd000e80947 */ /* 0x000fea000383ffff */
[----:B------:R-:W-:Y:S05]  /*3de0*/  EXIT ;  /* 0x000000000000794d */ /* 0x000fea0003800000 */
.L_x_3:
        /* <DEDUP_REMOVED lines=26> */
.L_x_100:
[--C-:B------:R-:W-:Y:S01]  /*3f90*/  SHF.R.U64 R14, R12, R20, R13.reuse ;  /* 0x000000140c0e7219 */ /* 0x100fe2000000120d */
[----:B------:R-:W0:Y:S01]  /*3fa0*/  LDC R24, c[0x0][0x618] ;  /* 0x00018600ff187b82 */ /* 0x000e220000000800 */
[----:B------:R-:W-:Y:S01]  /*3fb0*/  I2FP.F32.U32 R8, R6 ;  /* 0x0000000600087245 */ /* 0x000fe20000201000 */
[----:B------:R-:W-:Y:S01]  /*3fc0*/  ULDC UR4, c[0x0][0x150] ;  /* 0x0000540000047ab9 */ /* 0x000fe20000000800 */
[----:B------:R-:W-:Y:S02]  /*3fd0*/  SHF.R.U32.HI R7, RZ, R20, R13 ;  /* 0x00000014ff077219 */ /* 0x000fe4000001160d */
[----:B------:R-:W-:Y:S01]  /*3fe0*/  IADD3 R11, P0, RZ, -R14, RZ ;  /* 0x8000000eff0b7210 */ /* 0x000fe20007f1e0ff */
[----:B------:R-:W-:Y:S01]  /*3ff0*/  FMUL R13, R8, UR4 ;  /* 0x00000004080d7c20 */ /* 0x000fe20008400000 */
[----:B------:R-:W-:Y:S01]  /*4000*/  ULDC UR4, c[0x0][0x154] ;  /* 0x0000550000047ab9 */ /* 0x000fe20000000800 */
[----:B------:R-:W1:Y:S02]  /*4010*/  LDC.64 R26, c[0x0][0x640] ;  /* 0x00019000ff1a7b82 */ /* 0x000e640000000a00 */
[----:B------:R-:W-:-:S02]  /*4020*/  IMAD.X R7, RZ, RZ, ~R7, P0 ;  /* 0x000000ffff077224 */ /* 0x000fc400000e0e07 */
[----:B------:R-:W2:Y:S01]  /*4030*/  F2I.U32.TRUNC.NTZ R13, R13 ;  /* 0x0000000d000d7305 */ /* 0x000ea2000020f000 */
[----:B------:R-:W-:-:S03]  /*4040*/  IMAD.WIDE.U32 R8, R11, R22, R16 ;  /* 0x000000160b087225 */ /* 0x000fc600078e0010 */
[----:B------:R-:W3:Y:S01]  /*4050*/  LDC R15, c[0x0][0x144] ;  /* 0x00005100ff0f7b82 */ /* 0x000ee20000000800 */
[----:B------:R-:W-:-:S04]  /*4060*/  IMAD R10, R7, R22, RZ ;  /* 0x00000016070a7224 */ /* 0x000fc800078e02ff */
[----:B------:R-:W-:Y:S02]  /*4070*/  IMAD R7, R11, R23, R10 ;  /* 0x000000170b077224 */ /* 0x000fe400078e020a */
[----:B------:R-:W-:Y:S01]  /*4080*/  IMAD.MOV.U32 R10, RZ, RZ, -0x1 ;  /* 0xffffffffff0a7424 */ /* 0x000fe200078e00ff */
[----:B------:R-:W4:Y:S01]  /*4090*/  LDC R20, c[0x0][0x608] ;  /* 0x00018200ff147b82 */ /* 0x000f220000000800 */
[----:B------:R-:W-:Y:S01]  /*40a0*/  IMAD.IADD R7, R9, 0x1, R7 ;  /* 0x0000000109077824 */ /* 0x000fe200078e0207 */
[----:B------:R-:W-:-:S04]  /*40b0*/  I2FP.F32.U32 R9, R5 ;  /* 0x0000000500097245 */ /* 0x000fc80000201000 */
[-C--:B0-----:R-:W-:Y:S01]  /*40c0*/  SHF.R.U64 R12, R8, R24.reuse, R7 ;  /* 0x00000018080c7219 */ /* 0x081fe20000001207 */
[----:B--2---:R-:W-:Y:S01]  /*40d0*/  IMAD.MOV R8, RZ, RZ, -R13 ;  /* 0x000000ffff087224 */ /* 0x004fe200078e0a0d */
[----:B------:R-:W0:Y:S01]  /*40e0*/  LDC R11, c[0x0][0x658] ;  /* 0x00019600ff0b7b82 */ /* 0x000e220000000800 */
[----:B-1----:R-:W-:Y:S01]  /*40f0*/  ISETP.NE.U32.AND P0, PT, R26, RZ, PT ;  /* 0x000000ff1a00720c */ /* 0x002fe20003f05070 */
[----:B------:R-:W-:Y:S01]  /*4100*/  FMUL R9, R9, UR4 ;  /* 0x0000000409097c20 */ /* 0x000fe20008400000 */
[----:B------:R-:W-:Y:S02]  /*4110*/  SHF.R.U32.HI R7, RZ, R24, R7 ;  /* 0x00000018ff077219 */ /* 0x000fe40000011607 */
[----:B------:R-:W-:-:S03]  /*4120*/  ISETP.NE.AND.EX P0, PT, R27, RZ, PT, P0 ;  /* 0x000000ff1b00720c */ /* 0x000fc60003f05300 */
[----:B------:R-:W1:Y:S01]  /*4130*/  LDC R22, c[0x0][0x148] ;  /* 0x00005200ff167b82 */ /* 0x000e620000000800 */
[----:B---3--:R-:W-:Y:S02]  /*4140*/  IMAD R23, R15, R8, R6 ;  /* 0x000000080f177224 */ /* 0x008fe400078e0206 */
[----:B------:R-:W-:-:S05]  /*4150*/  IMAD.MOV.U32 R8, RZ, RZ, 0x1 ;  /* 0x00000001ff087424 */ /* 0x000fca00078e00ff */
[----:B------:R-:W2:Y:S01]  /*4160*/  LDC R21, c[0x0][0x600] ;  /* 0x00018000ff157b82 */ /* 0x000ea20000000800 */
[-CC-:B----4-:R-:W-:Y:S02]  /*4170*/  SHF.R.U64 R15, R12, R20.reuse, R7.reuse ;  /* 0x000000140c0f7219 */ /* 0x190fe40000001207 */
[----:B------:R-:W-:Y:S02]  /*4180*/  SHF.R.U32.HI R6, RZ, R20, R7 ;  /* 0x00000014ff067219 */ /* 0x000fe40000011607 */
[----:B------:R3:W4:Y:S03]  /*4190*/  F2I.U32.TRUNC.NTZ R20, R9 ;  /* 0x0000000900147305 */ /* 0x000726000020f000 */
[----:B------:R-:W1:Y:S01]  /*41a0*/  LDC R25, c[0x0][0x648] ;  /* 0x00019200ff197b82 */ /* 0x000e620000000800 */
[-C--:B0-----:R-:W-:Y:S02]  /*41b0*/  SHF.R.U64 R19, R15, R11.reuse, R6 ;  /* 0x0000000b0f137219 */ /* 0x081fe40000001206 */
[----:B------:R-:W-:-:S02]  /*41c0*/  SHF.L.U32 R10, R10, R11, RZ ;  /* 0x0000000b0a0a7219 */ /* 0x000fc400000006ff */
[-C--:B------:R-:W-:Y:S01]  /*41d0*/  SHF.R.U32.HI R7, RZ, R11.reuse, R6 ;  /* 0x0000000bff077219 */ /* 0x080fe20000011606 */
[----:B------:R-:W-:Y:S01]  /*41e0*/  IMAD.MOV.U32 R6, RZ, RZ, R19 ;  /* 0x000000ffff067224 */ /* 0x000fe200078e0013 */
[----:B------:R-:W-:Y:S01]  /*41f0*/  SHF.L.U32 R24, R8, R11, RZ ;  /* 0x0000000b08187219 */ /* 0x000fe200000006ff */
[----:B------:R-:W0:Y:S01]  /*4200*/  LDC R28, c[0x0][0x638] ;  /* 0x00018e00ff1c7b82 */ /* 0x000e220000000800 */
[----:B------:R-:W-:-:S07]  /*4210*/  LOP3.LUT R30, RZ, R10, RZ, 0x33, !PT ;  /* 0x0000000aff1e7212 */ /* 0x000fce00078e33ff */
[----:B------:R-:W0:Y:S01]  /*4220*/  LDC R29, c[0x0][0x610] ;  /* 0x00018400ff1d7b82 */ /* 0x000e220000000800 */
[----:B---34-:R-:W-:Y:S05]  /*4230*/  @!P0 BRA `(.L_x_101) ;  /* 0x0000000000288947 */ /* 0x018fea0003800000 */
[----:B------:R-:W3:Y:S02]  /*4240*/  LDC R6, c[0x0][0x64c] ;  /* 0x00019300ff067b82 */ /* 0x000ee40000000800 */
[----:B---3--:R-:W-:-:S05]  /*4250*/  IADD3 R11, P0, R19, R6, RZ ;  /* 0x00000006130b7210 */ /* 0x008fca0007f1e0ff */
        /* <DEDUP_REMOVED lines=8> */
.L_x_101:
[----:B------:R-:W-:Y:S01]  /*42e0*/  ISETP.NE.AND P0, PT, R2, 0x1, PT ;  /* 0x000000010200780c */ /* 0x000fe20003f05270 */
[----:B--2---:R-:W-:Y:S01]  /*42f0*/  VIADD R9, R21, 0xffffffff ;  /* 0xffffffff15097836 */ /* 0x004fe20000000000 */
[----:B-1----:R-:W-:Y:S01]  /*4300*/  SHF.R.U64 R7, R6, R25, R7 ;  /* 0x0000001906077219 */ /* 0x002fe20000001207 */
[----:B------:R-:W-:Y:S01]  /*4310*/  IMAD.MOV R20, RZ, RZ, -R20 ;  /* 0x000000ffff147224 */ /* 0x000fe200078e0a14 */
[----:B------:R-:W-:Y:S02]  /*4320*/  LOP3.LUT R6, R15, R30, RZ, 0xc0, !PT ;  /* 0x0000001e0f067212 */ /* 0x000fe400078ec0ff */
[----:B------:R-:W-:Y:S01]  /*4330*/  LOP3.LUT R12, R12, R9, RZ, 0xc0, !PT ;  /* 0x000000090c0c7212 */ /* 0x000fe200078ec0ff */
[----:B------:R-:W-:Y:S02]  /*4340*/  IMAD.MOV R8, RZ, RZ, -R7 ;  /* 0x000000ffff087224 */ /* 0x000fe400078e0a07 */
[----:B------:R-:W-:Y:S02]  /*4350*/  IMAD R6, R24, R7, R6 ;  /* 0x0000000718067224 */ /* 0x000fe400078e0206 */
[----:B------:R-:W-:-:S02]  /*4360*/  IMAD.MOV.U32 R9, RZ, RZ, 0x1 ;  /* 0x00000001ff097424 */ /* 0x000fc400078e00ff */
[----:B------:R-:W-:Y:S02]  /*4370*/  @P0 IMAD R23, R22, R20, R5 ;  /* 0x0000001416170224 */ /* 0x000fe400078e0205 */
[----:B0-----:R-:W-:Y:S02]  /*4380*/  IMAD R5, R8, R28, R19 ;  /* 0x0000001c08057224 */ /* 0x001fe400078e0213 */
[----:B------:R-:W-:Y:S02]  /*4390*/  IMAD R19, R6, R29, R23 ;  /* 0x0000001d06137224 */ /* 0x000fe400078e0217 */
[----:B------:R-:W-:Y:S02]  /*43a0*/  IMAD R6, R5, R21, R12 ;  /* 0x0000001505067224 */ /* 0x000fe400078e020c */
[----:B------:R-:W-:-:S03]  /*43b0*/  IMAD.MOV.U32 R8, RZ, RZ, R14 ;  /* 0x000000ffff087224 */ /* 0x000fc600078e000e */
[----:B------:R-:W-:Y:S02]  /*43c0*/  SEL R20, R6, R19, !P0 ;  /* 0x0000001306147207 */ /* 0x000fe40004000000 */
[----:B------:R-:W-:-:S07]  /*43d0*/  SEL R19, R19, R6, !P0 ;  /* 0x0000000613137207 */ /* 0x000fce0004000000 */
.L_x_99:
[----:B------:R-:W-:-:S08]  /*43e0*/  NOP ;  /* 0x0000000000007918 */ /* 0x000fd00000000000 */
[----:B------:R-:W0:-:S00]  /*43f0*/  USETMAXREG.DEALLOC.CTAPOOL 0x28 ;  /* 0x00000028000079c8 */ /* 0x000e0000080e0500 */
[----:B0-----:R-:W-:-:S13]  /*4400*/  ISETP.NE.AND P0, PT, R0, RZ, PT ;  /* 0x000000ff0000720c */ /* 0x001fda0003f05270 */
[----:B------:R-:W-:Y:S05]  /*4410*/  @P0 EXIT ;  /* 0x000000000000094d */ /* 0x000fea0003800000 */
[----:B------:R-:W-:Y:S01]  /*4420*/  LOP3.LUT P0, RZ, R9, 0xff, RZ, 0xc0, !PT ;  /* 0x000000ff09ff7812 */ /* 0x000fe2000780c0ff */
[----:B------:R-:W-:Y:S02]  /*4430*/  IMAD.MOV.U32 R0, RZ, RZ, 0x1 ;  /* 0x00000001ff007424 */ /* 0x000fe400078e00ff */
[----:B------:R-:W-:-:S10]  /*4440*/  IMAD.MOV.U32 R12, RZ, RZ, RZ ;  /* 0x000000ffff0c7224 */ /* 0x000fd400078e00ff */
[----:B------:R-:W-:Y:S05]  /*4450*/  @!P0 BRA `(.L_x_102) ;  /* 0x0000000c00148947 */ /* 0x000fea0003800000 */
[----:B------:R-:W0:Y:S01]  /*4460*/  LDC R0, c[0x0][0x28c] ;  /* 0x0000a300ff007b82 */ /* 0x000e220000000800 */
[----:B------:R-:W-:Y:S01]  /*4470*/  LOP3.LUT P0, RZ, R3, 0x1f, RZ, 0xc0, !PT ;  /* 0x0000001f03ff7812 */ /* 0x000fe2000780c0ff */
[----:B------:R-:W-:Y:S01]  /*4480*/  ULDC UR5, c[0x0][0x658] ;  /* 0x0001960000057ab9 */ /* 0x000fe20000000800 */
[----:B------:R-:W-:Y:S01]  /*4490*/  UMOV UR6, 0xffffffff ;  /* 0xffffffff00067882 */ /* 0x000fe20000000000 */
[----:B------:R-:W-:Y:S01]  /*44a0*/  BSSY B0, `(.L_x_102) ;  /* 0x00000c0000007945 */ /* 0x000fe20003800000 */
[----:B------:R-:W-:Y:S01]  /*44b0*/  USHF.L.U32 UR6, UR6, UR5, URZ ;  /* 0x0000000506067299 */ /* 0x000fe2000800063f */
[C---:B------:R-:W-:Y:S01]  /*44c0*/  ISETP.NE.AND P2, PT, R4.reuse, RZ, PT ;  /* 0x000000ff0400720c */ /* 0x040fe20003f45270 */
[----:B------:R-:W-:Y:S01]  /*44d0*/  IMAD.MOV.U32 R13, RZ, RZ, 0x1 ;  /* 0x00000001ff0d7424 */ /* 0x000fe200078e00ff */
[----:B------:R-:W-:Y:S01]  /*44e0*/  ISETP.NE.OR P0, PT, R4, RZ, !P0 ;  /* 0x000000ff0400720c */ /* 0x000fe20004705670 */
[----:B------:R-:W-:Y:S01]  /*44f0*/  IMAD.MOV.U32 R12, RZ, RZ, RZ ;  /* 0x000000ffff0c7224 */ /* 0x000fe200078e00ff */
[----:B------:R-:W-:Y:S01]  /*4500*/  LOP3.LUT R11, R18, 0x2, RZ, 0xfc, !PT ;  /* 0x00000002120b7812 */ /* 0x000fe200078efcff */
[----:B------:R-:W-:Y:S01]  /*4510*/  ULDC UR4, c[0x0][0x600] ;  /* 0x0001800000047ab9 */ /* 0x000fe20000000800 */
[----:B------:R-:W-:Y:S01]  /*4520*/  UMOV UR7, 0x1 ;  /* 0x0000000100077882 */ /* 0x000fe20000000000 */
[----:B------:R-:W-:-:S02]  /*4530*/  UIADD3 UR15, UR4, -0x1, URZ ;  /* 0xffffffff040f7890 */ /* 0x000fc4000fffe03f */
[----:B------:R-:W-:Y:S02]  /*4540*/  USHF.L.U32 UR17, UR7, UR5, URZ ;  /* 0x0000000507117299 */ /* 0x000fe4000800063f */
[----:B------:R-:W-:Y:S01]  /*4550*/  ULOP3.LUT UR16, URZ, UR6, URZ, 0x33, !UPT ;  /* 0x000000063f107292 */ /* 0x000fe2000f8e333f */
[----:B------:R-:W-:Y:S01]  /*4560*/  ULDC.64 UR20, c[0x0][0x198] ;  /* 0x0000660000147ab9 */ /* 0x000fe20000000a00 */
[----:B0-----:R-:W-:-:S05]  /*4570*/  VIADD R0, R0, 0x1f ;  /* 0x0000001f00007836 */ /* 0x001fca0000000000 */
[----:B------:R-:W-:-:S04]  /*4580*/  SHF.R.S32.HI R3, RZ, 0x1f, R0 ;  /* 0x0000001fff037819 */ /* 0x000fc80000011400 */
[----:B------:R-:W-:Y:S01]  /*4590*/  LEA.HI R3, R3, R0, RZ, 0x5 ;  /* 0x0000000003037211 */ /* 0x000fe200078f28ff */
[----:B------:R-:W-:-:S03]  /*45a0*/  IMAD.MOV.U32 R0, RZ, RZ, 0x1 ;  /* 0x00000001ff007424 */ /* 0x000fc600078e00ff */
[----:B------:R-:W-:-:S05]  /*45b0*/  SHF.R.S32.HI R3, RZ, 0x5, R3 ;  /* 0x00000005ff037819 */ /* 0x000fca0000011403 */
[----:B------:R-:W-:-:S07]  /*45c0*/  VIADD R10, R3, 0x1 ;  /* 0x00000001030a7836 */ /* 0x000fce0000000000 */
.L_x_114:
[----:B------:R-:W-:-:S03]  /*45d0*/  UMOV UR4, 0xffffffff ;  /* 0xffffffff00047882 */ /* 0x000fc60000000000 */
[----:B------:R-:W-:Y:S05]  /*45e0*/  BRA.DIV UR4, `(.L_x_103) ;  /* 0x0000000e04bc7947 */ /* 0x000fea000b800000 */
[----:B------:R-:W-:-:S13]  /*45f0*/  ELECT P6, URZ, PT ;  /* 0x00000000003f782f */ /* 0x000fda00038c0000 */
.L_x_126:
[----:B------:R-:W0:Y:S01]  /*4600*/  LDC R4, c[0x0][0x28c] ;  /* 0x0000a300ff047b82 */ /* 0x000e220000000800 */
[----:B------:R-:W-:Y:S01]  /*4610*/  BSSY B1, `(.L_x_104) ;  /* 0x0000037000017945 */ /* 0x000fe20003800000 */
[----:B0-----:R-:W-:-:S13]  /*4620*/  ISETP.LT.OR P6, PT, R4, 0x1, !P6 ;  /* 0x000000010400780c */ /* 0x001fda00077c1670 */
[----:B------:R-:W-:Y:S05]  /*4630*/  @P6 BRA `(.L_x_105) ;  /* 0x0000000000d06947 */ /* 0x000fea0003800000 */
[----:B------:R-:W-:Y:S02]  /*4640*/  IMAD.SHL.U32 R20, R20, 0x40, RZ ;  /* 0x0000004014147824 */ /* 0x000fe400078e00ff */
[----:B------:R-:W-:Y:S02]  /*4650*/  IMAD.SHL.U32 R19, R19, 0x80, RZ ;  /* 0x0000008013137824 */ /* 0x000fe400078e00ff */
[----:B------:R-:W-:Y:S02]  /*4660*/  IMAD.MOV.U32 R21, RZ, RZ, RZ ;  /* 0x000000ffff157224 */ /* 0x000fe400078e00ff */
[----:B------:R-:W-:Y:S02]  /*4670*/  IMAD.MOV.U32 R4, RZ, RZ, R10 ;  /* 0x000000ffff047224 */ /* 0x000fe400078e000a */
[----:B------:R-:W-:Y:S02]  /*4680*/  IMAD.MOV.U32 R5, RZ, RZ, R0 ;  /* 0x000000ffff057224 */ /* 0x000fe400078e0000 */
[----:B------:R-:W-:-:S07]  /*4690*/  IMAD.MOV.U32 R6, RZ, RZ, R12 ;  /* 0x000000ffff067224 */ /* 0x000fce00078e000c */
.L_x_109:
[----:B------:R-:W0:Y:S01]  /*46a0*/  S2R R14, SR_CgaCtaId ;  /* 0x00000000000e7919 */ /* 0x000e220000008800 */
[----:B------:R-:W-:Y:S01]  /*46b0*/  MOV R7, 0x400 ;  /* 0x0000040000077802 */ /* 0x000fe20000000f00 */
[----:B------:R-:W1:Y:S03]  /*46c0*/  @!P2 LDC R9, c[0x0][0x500] ;  /* 0x00014000ff09ab82 */ /* 0x000e660000000800 */
[----:B0-----:R-:W-:Y:S02]  /*46d0*/  LEA R15, R14, R7, 0x18 ;  /* 0x000000070e0f7211 */ /* 0x001fe400078ec0ff */
[----:B------:R-:W-:-:S03]  /*46e0*/  SHF.L.U32 R7, R5, 0x1f, RZ ;  /* 0x0000001f05077819 */ /* 0x000fc600000006ff */
[----:B------:R-:W-:-:S04]  /*46f0*/  IMAD R14, R6, 0x8, R15 ;  /* 0x00000008060e7824 */ /* 0x000fc800078e020f */
[----:B------:R-:W0:Y:S02]  /*4700*/  SYNCS.PHASECHK.TRANS64.TRYWAIT P1, [R14+URZ+0x28], R7 ;  /* 0x000028070e0075a7 */ /* 0x000e24000802017f */
[----:B01----:R-:W-:Y:S05]  /*4710*/  @!P1 BRA `(.L_x_106) ;  /* 0x0000000c00909947 */ /* 0x003fea0003800000 */
.L_x_127:
[----:B0-----:R-:W-:Y:S01]  /*4720*/  PRMT R7, R11, 0x9910, RZ ;  /* 0x000099100b077816 */ /* 0x001fe200000000ff */
[----:B------:R0:W-:Y:S03]  /*4730*/  @!P2 SYNCS.ARRIVE.TRANS64 RZ, [R14+URZ], R9 ;  /* 0x000000090effa9a7 */ /* 0x0001e6000800003f */
[----:B------:R-:W-:-:S13]  /*4740*/  ISETP.NE.AND P1, PT, R7, 0x2, PT ;  /* 0x000000020700780c */ /* 0x000fda0003f25270 */
[----:B0-----:R-:W-:Y:S05]  /*4750*/  @P1 BRA `(.L_x_107) ;  /* 0x0000000000041947 */ /* 0x001fea0003800000 */
[----:B------:R-:W-:Y:S01]  /*4760*/  BPT.TRAP 0x1 ;  /* 0x000000040000795c */ /* 0x000fe20000300000 */
.L_x_107:
[----:B------:R-:W-:Y:S05]  /*4770*/  @P0 BRA `(.L_x_108) ;  /* 0x0000000000040947 */ /* 0x000fea0003800000 */
[----:B------:R-:W-:Y:S01]  /*4780*/  BPT.TRAP 0x1 ;  /* 0x000000040000795c */ /* 0x000fe20000300000 */
.L_x_108:
[--C-:B------:R-:W-:Y:S01]  /*4790*/  IMAD R7, R6, 0x1000, R15.reuse ;  /* 0x0000100006077824 */ /* 0x100fe200078e020f */
[----:B------:R-:W-:Y:S01]  /*47a0*/  R2UR UR9, R14 ;  /* 0x000000000e0972ca */ /* 0x000fe200000e0000 */
[----:B------:R-:W-:Y:S01]  /*47b0*/  IMAD R15, R6, 0x800, R15 ;  /* 0x00000800060f7824 */ /* 0x000fe200078e020f */
[----:B------:R-:W-:Y:S01]  /*47c0*/  UIADD3 UR4, UP0, UR20, 0xf0, URZ ;  /* 0x000000f014047890 */ /* 0x000fe2000ff1e03f */
[----:B------:R-:W-:Y:S01]  /*47d0*/  VIADD R4, R4, 0xffffffff ;  /* 0xffffffff04047836 */ /* 0x000fe20000000000 */
[----:B------:R-:W-:Y:S01]  /*47e0*/  R2UR UR5, R7 ;  /* 0x00000000070572ca */ /* 0x000fe200000e0000 */
[----:B------:R-:W-:Y:S01]  /*47f0*/  UIADD3 UR22, UP1, UR20, 0x1f0, URZ ;  /* 0x000001f014167890 */ /* 0x000fe2000ff3e03f */
[----:B------:R-:W-:Y:S01]  /*4800*/  R2UR UR8, R15 ;  /* 0x000000000f0872ca */ /* 0x000fe200000e0000 */
[----:B------:R-:W-:Y:S01]  /*4810*/  VIADD R6, R6, 0x1 ;  /* 0x0000000106067836 */ /* 0x000fe20000000000 */
[----:B------:R-:W-:Y:S01]  /*4820*/  R2UR UR11, R19 ;  /* 0x00000000130b72ca */ /* 0x000fe200000e0000 */
[----:B------:R-:W-:Y:S01]  /*4830*/  UIADD3.X UR23, URZ, UR21, URZ, UP1, !UPT ;  /* 0x000000153f177290 */ /* 0x000fe20008ffe43f */
[C---:B------:R-:W-:Y:S01]  /*4840*/  R2UR UR10, R21.reuse ;  /* 0x00000000150a72ca */ /* 0x040fe200000e0000 */
[----:B------:R-:W-:Y:S01]  /*4850*/  UMOV UR6, 0x0 ;  /* 0x0000000000067882 */ /* 0x000fe20000000000 */
[----:B------:R-:W-:Y:S01]  /*4860*/  R2UR UR12, R8 ;  /* 0x00000000080c72ca */ /* 0x000fe200000e0000 */
[----:B------:R-:W-:Y:S01]  /*4870*/  UMOV UR7, 0x10000000 ;  /* 0x1000000000077882 */ /* 0x000fe20000000000 */
[----:B------:R-:W-:Y:S01]  /*4880*/  R2UR UR18, R20 ;  /* 0x00000000141272ca */ /* 0x000fe200000e0000 */
[----:B------:R-:W-:Y:S01]  /*4890*/  VIADD R21, R21, 0x20 ;  /* 0x0000002015157836 */ /* 0x000fe20000000000 */
[----:B------:R-:W-:Y:S01]  /*48a0*/  ISETP.GT.AND P3, PT, R4, 0x1, PT ;  /* 0x000000010400780c */ /* 0x000fe20003f64270 */
[----:B------:R-:W-:Y:S01]  /*48b0*/  UIADD3 UR13, UR5, 0x100, URZ ;  /* 0x00000100050d7890 */ /* 0x000fe2000fffe03f */
[----:B------:R-:W-:Y:S01]  /*48c0*/  ISETP.NE.AND P1, PT, R6, 0x5, PT ;  /* 0x000000050600780c */ /* 0x000fe20003f25270 */
[----:B------:R-:W-:-:S02]  /*48d0*/  UIADD3.X UR5, URZ, UR21, URZ, UP0, !UPT ;  /* 0x000000153f057290 */ /* 0x000fc400087fe43f */
[----:B------:R-:W-:Y:S01]  /*48e0*/  UIADD3 UR14, UR8, 0x5100, URZ ;  /* 0x00005100080e7890 */ /* 0x000fe2000fffe03f */
[----:B------:R-:W-:Y:S02]  /*48f0*/  SEL R14, RZ, 0x1, P1 ;  /* 0x00000001ff0e7807 */ /* 0x000fe40000800000 */
[----:B------:R-:W-:Y:S01]  /*4900*/  UMOV UR8, UR13 ;  /* 0x0000000d00087c82 */ /* 0x000fe20008000000 */
[----:B------:R-:W-:Y:S02]  /*4910*/  SEL R6, R6, RZ, P1 ;  /* 0x000000ff06067207 */ /* 0x000fe40000800000 */
[----:B------:R-:W-:Y:S01]  /*4920*/  LOP3.LUT R5, R5, R14, RZ, 0x3c, !PT ;  /* 0x0000000e05057212 */ /* 0x000fe200078e3cff */
[----:B------:R0:W-:Y:S02]  /*4930*/  UTMALDG.3D [UR8], [UR4], desc[UR6] ;  /* 0x00000608040075b4 */ /* 0x0001e40008011000 */
[----:B0-----:R-:W-:Y:S01]  /*4940*/  UMOV UR8, UR14 ;  /* 0x0000000e00087c82 */ /* 0x001fe20008000000 */
[----:B------:R-:W-:-:S02]  /*4950*/  UMOV UR11, UR18 ;  /* 0x00000012000b7c82 */ /* 0x000fc40008000000 */
[----:B------:R0:W-:Y:S02]  /*4960*/  UTMALDG.3D [UR8], [UR22], desc[UR6] ;  /* 0x00000608160075b4 */ /* 0x0001e40008011000 */
[----:B0-----:R-:W-:Y:S05]  /*4970*/  @P3 BRA `(.L_x_109) ;  /* 0xfffffffc00483947 */ /* 0x001fea000383ffff */
.L_x_105:
[----:B------:R-:W-:Y:S05]  /*4980*/  BSYNC B1 ;  /* 0x0000000000017941 */ /* 0x000fea0003800000 */
.L_x_104:
[----:B------:R-:W-:Y:S01]  /*4990*/  LOP3.LUT P3, RZ, R13, 0xff, RZ, 0xc0, !PT ;  /* 0x000000ff0dff7812 */ /* 0x000fe2000786c0ff */
[----:B------:R-:W-:Y:S01]  /*49a0*/  IMAD.IADD R12, R3, 0x1, R12 ;  /* 0x00000001030c7824 */ /* 0x000fe200078e020c */
[----:B------:R-:W-:Y:S01]  /*49b0*/  IADD3 R16, P4, R16, UR36, RZ ;  /* 0x0000002410107c10 */ /* 0x000fe2000ff9e0ff */
[----:B------:R-:W-:Y:S01]  /*49c0*/  ULDC.64 UR4, c[0x0][0x650] ;  /* 0x0001940000047ab9 */ /* 0x000fe20000000a00 */
[----:B------:R-:W-:Y:S01]  /*49d0*/  BSSY B1, `(.L_x_110) ;  /* 0x000006a000017945 */ /* 0x000fe20003800000 */
[----:B------:R-:W-:Y:S01]  /*49e0*/  IMAD.MOV.U32 R19, RZ, RZ, -0x1 ;  /* 0xffffffffff137424 */ /* 0x000fe200078e00ff */
[----:B------:R-:W-:Y:S01]  /*49f0*/  ISETP.GT.U32.AND P1, PT, R12, 0x4, PT ;  /* 0x000000040c00780c */ /* 0x000fe20003f24070 */
[----:B------:R-:W-:Y:S01]  /*4a00*/  IMAD.MOV.U32 R20, RZ, RZ, -0x1 ;  /* 0xffffffffff147424 */ /* 0x000fe200078e00ff */
[----:B------:R-:W-:Y:S01]  /*4a10*/  IADD3.X R17, R17, UR42, RZ, P4, !PT ;  /* 0x0000002a11117c10 */ /* 0x000fe2000a7fe4ff */
[----:B------:R-:W-:Y:S01]  /*4a20*/  IMAD.MOV.U32 R8, RZ, RZ, -0x1 ;  /* 0xffffffffff087424 */ /* 0x000fe200078e00ff */
[----:B------:R-:W-:-:S02]  /*4a30*/  ISETP.LT.U32.AND P1, PT, R3, 0x5, P1 ;  /* 0x000000050300780c */ /* 0x000fc40000f21070 */
[----:B------:R-:W-:Y:S01]  /*4a40*/  PRMT R13, RZ, 0x7610, R13 ;  /* 0x00007610ff0d7816 */ /* 0x000fe2000000000d */
[----:B------:R-:W0:Y:S01]  /*4a50*/  @P3 S2R R5, SR_CgaCtaId ;  /* 0x0000000000053919 */ /* 0x000e220000008800 */
[----:B------:R-:W-:-:S04]  /*4a60*/  @P3 MOV R4, 0x400 ;  /* 0x0000040000043802 */ /* 0x000fc80000000f00 */
[----:B0-----:R-:W-:Y:S01]  /*4a70*/  @P3 LEA R6, R5, R4, 0x18 ;  /* 0x0000000405063211 */ /* 0x001fe200078ec0ff */
[----:B------:R-:W-:-:S03]  /*4a80*/  IMAD.WIDE.U32 R4, R12, -0x33333333, RZ ;  /* 0xcccccccd0c047825 */ /* 0x000fc600078e00ff */
[----:B------:R0:W-:Y:S01]  /*4a90*/  @P3 SYNCS.ARRIVE.TRANS64.A1T0 RZ, [R6+URZ+0x68], RZ ;  /* 0x000068ff06ff39a7 */ /* 0x0001e2000810003f */
[----:B------:R-:W-:Y:S02]  /*4aa0*/  ISETP.GE.U32.AND P3, PT, R3, 0x5, PT ;  /* 0x000000050300780c */ /* 0x000fe40003f66070 */
[----:B------:R-:W-:Y:S02]  /*4ab0*/  SHF.R.U32.HI R7, RZ, 0x2, R5 ;  /* 0x00000002ff077819 */ /* 0x000fe40000011605 */
[----:B------:R-:W-:Y:S02]  /*4ac0*/  SEL R5, RZ, 0x1, !P1 ;  /* 0x00000001ff057807 */ /* 0x000fe40004800000 */
[----:B------:R-:W-:Y:S01]  /*4ad0*/  ISETP.GE.U32.AND P1, PT, R16, UR4, PT ;  /* 0x0000000410007c0c */ /* 0x000fe2000bf26070 */
[----:B------:R-:W-:Y:S01]  /*4ae0*/  IMAD R12, R7, -0x5, R12 ;  /* 0xfffffffb070c7824 */ /* 0x000fe200078e020c */
[----:B------:R-:W-:Y:S02]  /*4af0*/  LOP3.LUT R0, R0, R5, RZ, 0x3c, !PT ;  /* 0x0000000500007212 */ /* 0x000fe400078e3cff */
[----:B------:R-:W-:-:S02]  /*4b00*/  ISETP.GE.U32.AND.EX P1, PT, R17, UR5, PT, P1 ;  /* 0x0000000511007c0c */ /* 0x000fc4000bf26110 */
[----:B------:R-:W-:Y:S02]  /*4b10*/  PRMT R4, RZ, 0x7610, R4 ;  /* 0x00007610ff047816 */ /* 0x000fe40000000004 */
[----:B------:R-:W-:-:S09]  /*4b20*/  @P3 LOP3.LUT R0, R0, 0x1, R7, 0x78, !PT ;  /* 0x0000000100003812 */ /* 0x000fd200078e7807 */
[----:B0-----:R-:W-:Y:S05]  /*4b30*/  @P1 BRA `(.L_x_111) ;  /* 0x00000004004c1947 */ /* 0x001fea0003800000 */
[----:B------:R-:W-:Y:S01]  /*4b40*/  ULDC.64 UR4, c[0x0][0x628] ;  /* 0x00018a0000047ab9 */ /* 0x000fe20000000a00 */
[----:B------:R-:W0:Y:S01]  /*4b50*/  S2R R15, SR_CTAID.X ;  /* 0x00000000000f7919 */ /* 0x000e220000002500 */
[----:B------:R-:W-:Y:S01]  /*4b60*/  ISETP.NE.U32.AND P1, PT, RZ, UR4, PT ;  /* 0x00000004ff007c0c */ /* 0x000fe2000bf25070 */
[----:B------:R-:W-:Y:S01]  /*4b70*/  ULDC UR7, c[0x0][0x630] ;  /* 0x00018c0000077ab9 */ /* 0x000fe20000000800 */
[----:B------:R-:W-:Y:S01]  /*4b80*/  IMAD.MOV.U32 R4, RZ, RZ, R16 ;  /* 0x000000ffff047224 */ /* 0x000fe200078e0010 */
[----:B------:R-:W1:Y:S01]  /*4b90*/  S2R R14, SR_CTAID.Y ;  /* 0x00000000000e7919 */ /* 0x000e620000002600 */
[----:B------:R-:W-:Y:S01]  /*4ba0*/  ISETP.NE.AND.EX P1, PT, RZ, UR5, PT, P1 ;  /* 0x00000005ff007c0c */ /* 0x000fe2000bf25310 */
[----:B------:R-:W-:-:S12]  /*4bb0*/  IMAD.MOV.U32 R5, RZ, RZ, R17 ;  /* 0x000000ffff057224 */ /* 0x000fd800078e0011 */
[----:B------:R-:W-:Y:S05]  /*4bc0*/  @!P1 BRA `(.L_x_112) ;  /* 0x0000000000289947 */ /* 0x000fea0003800000 */
[----:B------:R-:W-:Y:S02]  /*4bd0*/  ULDC UR6, c[0x0][0x634] ;  /* 0x00018d0000067ab9 */ /* 0x000fe40000000800 */
[----:B------:R-:W-:-:S05]  /*4be0*/  IADD3 R9, P1, R16, UR6, RZ ;  /* 0x0000000610097c10 */ /* 0x000fca000ff3e0ff */
[----:B------:R-:W-:-:S04]  /*4bf0*/  IMAD.X R19, RZ, RZ, R17, P1 ;  /* 0x000000ffff137224 */ /* 0x000fc800008e0611 */
[----:B------:R-:W-:-:S04]  /*4c00*/  IMAD.WIDE.U32 R6, R19, UR4, RZ ;  /* 0x0000000413067c25 */ /* 0x000fc8000f8e00ff */
[----:B------:R-:W-:-:S04]  /*4c10*/  IMAD.WIDE.U32 R6, P1, R9, UR5, R6 ;  /* 0x0000000509067c25 */ /* 0x000fc8000f820006 */
[----:B------:R-:W-:-:S04]  /*4c20*/  IMAD.WIDE.U32 R8, R9, UR4, RZ ;  /* 0x0000000409087c25 */ /* 0x000fc8000f8e00ff */
[----:B------:R-:W-:Y:S01]  /*4c30*/  IMAD.X R5, RZ, RZ, RZ, P1 ;  /* 0x000000ffff057224 */ /* 0x000fe200008e06ff */
[----:B------:R-:W-:Y:S01]  /*4c40*/  IADD3 RZ, P1, R9, R6, RZ ;  /* 0x0000000609ff7210 */ /* 0x000fe20007f3e0ff */
[----:B------:R-:W-:-:S04]  /*4c50*/  IMAD.MOV.U32 R4, RZ, RZ, R7 ;  /* 0x000000ffff047224 */ /* 0x000fc800078e0007 */
[----:B------:R-:W-:-:S08]  /*4c60*/  IMAD.WIDE.U32.X R4, R19, UR5, R4, P1 ;  /* 0x0000000513047c25 */ /* 0x000fd000088e0404 */
.L_x_112:
[--C-:B------:R-:W-:Y:S01]  /*4c70*/  SHF.R.U64 R8, R4, UR7, R5.reuse ;  /* 0x0000000704087c19 */ /* 0x100fe20008001205 */
[----:B------:R-:W-:Y:S01]  /*4c80*/  ULDC.64 UR4, c[0x0][0x620] ;  /* 0x0001880000047ab9 */ /* 0x000fe20000000a00 */
[----:B------:R-:W-:Y:S01]  /*4c90*/  SHF.R.U32.HI R4, RZ, UR7, R5 ;  /* 0x00000007ff047c19 */ /* 0x000fe20008011605 */
[----:B------:R-:W2:Y:S01]  /*4ca0*/  LDC R24, c[0x0][0x144] ;  /* 0x00005100ff187b82 */ /* 0x000ea20000000800 */
[----:B------:R-:W-:Y:S01]  /*4cb0*/  IADD3 R7, P1, RZ, -R8, RZ ;  /* 0x80000008ff077210 */ /* 0x000fe20007f3e0ff */
[----:B------:R-:W-:Y:S01]  /*4cc0*/  ULDC.64 UR8, c[0x0][0x640] ;  /* 0x0001900000087ab9 */ /* 0x000fe20000000a00 */
[----:B0-----:R-:W-:Y:S01]  /*4cd0*/  I2FP.F32.U32 R9, R15 ;  /* 0x0000000f00097245 */ /* 0x001fe20000201000 */
[----:B------:R-:W-:Y:S02]  /*4ce0*/  ULDC UR6, c[0x0][0x608] ;  /* 0x0001820000067ab9 */ /* 0x000fe40000000800 */
[----:B------:R-:W-:Y:S01]  /*4cf0*/  IMAD.X R4, RZ, RZ, ~R4, P1 ;  /* 0x000000ffff047224 */ /* 0x000fe200008e0e04 */
[----:B------:R-:W-:Y:S01]  /*4d00*/  ISETP.NE.U32.AND P1, PT, RZ, UR8, PT ;  /* 0x00000008ff007c0c */ /* 0x000fe2000bf25070 */
[----:B------:R-:W0:Y:S02]  /*4d10*/  LDC R21, c[0x0][0x148] ;  /* 0x00005200ff157b82 */ /* 0x000e240000000800 */
[----:B------:R-:W-:Y:S01]  /*4d20*/  IMAD R6, R4, UR4, RZ ;  /* 0x0000000404067c24 */ /* 0x000fe2000f8e02ff */
[----:B------:R-:W-:Y:S01]  /*4d30*/  ISETP.NE.AND.EX P1, PT, RZ, UR9, PT, P1 ;  /* 0x00000009ff007c0c */ /* 0x000fe2000bf25310 */
[----:B------:R-:W-:Y:S01]  /*4d40*/  IMAD.WIDE.U32 R4, R7, UR4, R16 ;  /* 0x0000000407047c25 */ /* 0x000fe2000f8e0010 */
[----:B------:R-:W-:-:S03]  /*4d50*/  ULDC UR4, c[0x0][0x150] ;  /* 0x0000540000047ab9 */ /* 0x000fc60000000800 */
[----:B------:R-:W-:Y:S02]  /*4d60*/  IMAD R7, R7, UR5, R6 ;  /* 0x0000000507077c24 */ /* 0x000fe4000f8e0206 */
[----:B------:R-:W-:Y:S01]  /*4d70*/  FMUL R6, R9, UR4 ;  /* 0x0000000409067c20 */ /* 0x000fe20008400000 */
[----:B------:R-:W-:Y:S01]  /*4d80*/  ULDC UR4, c[0x0][0x618] ;  /* 0x0001860000047ab9 */ /* 0x000fe20000000800 */
[----:B------:R-:W-:Y:S01]  /*4d90*/  ULDC UR5, c[0x0][0x154] ;  /* 0x0000550000057ab9 */ /* 0x000fe20000000800 */
[----:B------:R-:W-:-:S03]  /*4da0*/  IMAD.IADD R5, R5, 0x1, R7 ;  /* 0x0000000105057824 */ /* 0x000fc600078e0207 */
[----:B------:R-:W3:Y:S02]  /*4db0*/  F2I.U32.TRUNC.NTZ R6, R6 ;  /* 0x0000000600067305 */ /* 0x000ee4000020f000 */
[----:B------:R-:W-:Y:S02]  /*4dc0*/  SHF.R.U64 R9, R4, UR4, R5 ;  /* 0x0000000404097c19 */ /* 0x000fe40008001205 */
[----:B-1----:R-:W-:-:S05]  /*4dd0*/  I2FP.F32.U32 R4, R14 ;  /* 0x0000000e00047245 */ /* 0x002fca0000201000 */
[----:B------:R-:W-:Y:S01]  /*4de0*/  FMUL R22, R4, UR5 ;  /* 0x0000000504167c20 */ /* 0x000fe20008400000 */
[----:B------:R-:W-:Y:S01]  /*4df0*/  SHF.R.U32.HI R4, RZ, UR4, R5 ;  /* 0x00000004ff047c19 */ /* 0x000fe20008011605 */
[----:B------:R-:W-:-:S03]  /*4e00*/  ULDC UR4, c[0x0][0x658] ;  /* 0x0001960000047ab9 */ /* 0x000fc60000000800 */
[--C-:B------:R-:W-:Y:S01]  /*4e10*/  SHF.R.U64 R20, R9, UR6, R4.reuse ;  /* 0x0000000609147c19 */ /* 0x100fe20008001204 */
[----:B------:R-:W1:Y:S01]  /*4e20*/  F2I.U32.TRUNC.NTZ R22, R22 ;  /* 0x0000001600167305 */ /* 0x000e62000020f000 */
[----:B------:R-:W-:Y:S01]  /*4e30*/  SHF.R.U32.HI R5, RZ, UR6, R4 ;  /* 0x00000006ff057c19 */ /* 0x000fe20008011604 */
[----:B---3--:R-:W-:-:S03]  /*4e40*/  IMAD.MOV R6, RZ, RZ, -R6 ;  /* 0x000000ffff067224 */ /* 0x008fc600078e0a06 */
[----:B------:R-:W-:Y:S01]  /*4e50*/  SHF.R.U64 R19, R20, UR4, R5 ;  /* 0x0000000414137c19 */ /* 0x000fe20008001205 */
[----:B--2---:R-:W-:Y:S01]  /*4e60*/  IMAD R15, R24, R6, R15 ;  /* 0x00000006180f7224 */ /* 0x004fe200078e020f */
[----:B------:R-:W-:-:S03]  /*4e70*/  SHF.R.U32.HI R23, RZ, UR4, R5 ;  /* 0x00000004ff177c19 */ /* 0x000fc60008011605 */
[----:B------:R-:W-:Y:S02]  /*4e80*/  IMAD.MOV.U32 R4, RZ, RZ, R19 ;  /* 0x000000ffff047224 */ /* 0x000fe400078e0013 */
[----:B------:R-:W-:Y:S01]  /*4e90*/  IMAD.MOV.U32 R5, RZ, RZ, R23 ;  /* 0x000000ffff057224 */ /* 0x000fe200078e0017 */
[----:B-1----:R-:W-:Y:S06]  /*4ea0*/  @!P1 BRA `(.L_x_113) ;  /* 0x0000000000289947 */ /* 0x002fec0003800000 */
[----:B------:R-:W-:Y:S02]  /*4eb0*/  ULDC UR4, c[0x0][0x64c] ;  /* 0x0001930000047ab9 */ /* 0x000fe40000000800 */
[----:B------:R-:W-:-:S05]  /*4ec0*/  IADD3 R5, P1, R19, UR4, RZ ;  /* 0x0000000413057c10 */ /* 0x000fca000ff3e0ff */
[----:B------:R-:W-:-:S04]  /*4ed0*/  IMAD.X R23, RZ, RZ, R23, P1 ;  /* 0x000000ffff177224 */ /* 0x000fc800008e0617 */
[----:B------:R-:W-:-:S04]  /*4ee0*/  IMAD.WIDE.U32 R6, R23, UR8, RZ ;  /* 0x0000000817067c25 */ /* 0x000fc8000f8e00ff */
[----:B------:R-:W-:-:S04]  /*4ef0*/  IMAD.WIDE.U32 R6, P1, R5, UR9, R6 ;  /* 0x0000000905067c25 */ /* 0x000fc8000f820006 */
[----:B------:R-:W-:-:S04]  /*4f00*/  IMAD.WIDE.U32 R4, R5, UR8, RZ ;  /* 0x0000000805047c25 */ /* 0x000fc8000f8e00ff */
[----:B------:R-:W-:Y:S01]  /*4f10*/  IMAD.MOV.U32 R4, RZ, RZ, R7 ;  /* 0x000000ffff047224 */ /* 0x000fe200078e0007 */
[----:B------:R-:W-:Y:S01]  /*4f20*/  IADD3 RZ, P3, R5, R6, RZ ;  /* 0x0000000605ff7210 */ /* 0x000fe20007f7e0ff */
[----:B------:R-:W-:-:S04]  /*4f30*/  IMAD.X R5, RZ, RZ, RZ, P1 ;  /* 0x000000ffff057224 */ /* 0x000fc800008e06ff */
[----:B------:R-:W-:-:S08]  /*4f40*/  IMAD.WIDE.U32.X R4, R23, UR9, R4, P3 ;  /* 0x0000000917047c25 */ /* 0x000fd000098e0404 */
.L_x_113:
[----:B------:R-:W-:Y:S01]  /*4f50*/  ISETP.NE.AND P1, PT, R2, 0x1, PT ;  /* 0x000000010200780c */ /* 0x000fe20003f25270 */
[----:B------:R-:W-:Y:S01]  /*4f60*/  ULDC UR4, c[0x0][0x648] ;  /* 0x0001920000047ab9 */ /* 0x000fe20000000800 */
[----:B------:R-:W-:Y:S01]  /*4f70*/  LOP3.LUT R20, R20, UR16, RZ, 0xc0, !PT ;  /* 0x0000001014147c12 */ /* 0x000fe2000f8ec0ff */
[----:B------:R-:W-:Y:S01]  /*4f80*/  IMAD.MOV R22, RZ, RZ, -R22 ;  /* 0x000000ffff167224 */ /* 0x000fe200078e0a16 */
[----:B------:R-:W-:Y:S01]  /*4f90*/  SHF.R.U64 R5, R4, UR4, R5 ;  /* 0x0000000404057c19 */ /* 0x000fe20008001205 */
[----:B------:R-:W-:Y:S01]  /*4fa0*/  ULDC UR4, c[0x0][0x638] ;  /* 0x00018e0000047ab9 */ /* 0x000fe20000000800 */
[----:B------:R-:W-:Y:S01]  /*4fb0*/  LOP3.LUT R6, R9, UR15, RZ, 0xc0, !PT ;  /* 0x0000000f09067c12 */ /* 0x000fe2000f8ec0ff */
[----:B------:R-:W-:Y:S02]  /*4fc0*/  ULDC UR5, c[0x0][0x610] ;  /* 0x0001840000057ab9 */ /* 0x000fe40000000800 */
[----:B------:R-:W-:Y:S02]  /*4fd0*/  IMAD.MOV R4, RZ, RZ, -R5 ;  /* 0x000000ffff047224 */ /* 0x000fe400078e0a05 */
[----:B------:R-:W-:-:S02]  /*4fe0*/  IMAD R20, R5, UR17, R20 ;  /* 0x0000001105147c24 */ /* 0x000fc4000f8e0214 */
[----:B0-----:R-:W-:Y:S02]  /*4ff0*/  @P1 IMAD R15, R21, R22, R14 ;  /* 0x00000016150f1224 */ /* 0x001fe400078e020e */
[----:B------:R-:W-:Y:S01]  /*5000*/  IMAD R19, R4, UR4, R19 ;  /* 0x0000000404137c24 */ /* 0x000fe2000f8e0213 */
[----:B------:R-:W-:Y:S01]  /*5010*/  ULDC UR4, c[0x0][0x600] ;  /* 0x0001800000047ab9 */ /* 0x000fe20000000800 */
[----:B------:R-:W-:Y:S02]  /*5020*/  IMAD R15, R20, UR5, R15 ;  /* 0x00000005140f7c24 */ /* 0x000fe4000f8e020f */
[----:B------:R-:W-:Y:S02]  /*5030*/  IMAD R6, R19, UR4, R6 ;  /* 0x0000000413067c24 */ /* 0x000fe4000f8e0206 */
[----:B------:R-:W-:-:S03]  /*5040*/  IMAD.MOV.U32 R4, RZ, RZ, 0x1 ;  /* 0x00000001ff047424 */ /* 0x000fc600078e00ff */
[----:B------:R-:W-:Y:S02]  /*5050*/  SEL R20, R6, R15, !P1 ;  /* 0x0000000f06147207 */ /* 0x000fe40004800000 */
[----:B------:R-:W-:-:S07]  /*5060*/  SEL R19, R15, R6, !P1 ;  /* 0x000000060f137207 */ /* 0x000fce0004800000 */
.L_x_111:
[----:B------:R-:W-:Y:S05]  /*5070*/  BSYNC B1 ;  /* 0x0000000000017941 */ /* 0x000fea0003800000 */
.L_x_110:
[----:B------:R-:W-:-:S13]  /*5080*/  LOP3.LUT P1, RZ, R4, 0xff, RZ, 0xc0, !PT ;  /* 0x000000ff04ff7812 */ /* 0x000fda000782c0ff */
[----:B------:R-:W-:Y:S05]  /*5090*/  @P1 BRA `(.L_x_114) ;  /* 0xfffffff4004c1947 */ /* 0x000fea000383ffff */
[----:B------:R-:W-:Y:S05]  /*50a0*/  BSYNC B0 ;  /* 0x0000000000007941 */ /* 0x000fea0003800000 */
.L_x_102:
[----:B------:R-:W-:-:S03]  /*50b0*/  UMOV UR4, 0xffffffff ;  /* 0xffffffff00047882 */ /* 0x000fc60000000000 */
[----:B------:R-:W-:Y:S05]  /*50c0*/  BRA.DIV UR4, `(.L_x_115) ;  /* 0x0000000604387947 */ /* 0x000fea000b800000 */
[----:B------:R-:W-:-:S13]  /*50d0*/  ELECT P6, URZ, PT ;  /* 0x00000000003f782f */ /* 0x000fda00038c0000 */
.L_x_130:
[----:B------:R-:W-:Y:S04]  /*50e0*/  BSSY B0, `(.L_x_116) ;  /* 0x0000034000007945 */ /* 0x000fe80003800000 */
[----:B------:R-:W-:Y:S05]  /*50f0*/  @!P6 BRA `(.L_x_117) ;  /* 0x0000000000c8e947 */ /* 0x000fea0003800000 */
[----:B------:R-:W-:-:S04]  /*5100*/  LOP3.LUT R18, R18, 0x2, RZ, 0xfc, !PT ;  /* 0x0000000212127812 */ /* 0x000fc800078efcff */
[----:B------:R-:W-:-:S13]  /*5110*/  ISETP.NE.AND P0, PT, R18, 0x3, PT ;  /* 0x000000031200780c */ /* 0x000fda0003f05270 */
[----:B------:R-:W-:Y:S05]  /*5120*/  @!P0 BRA `(.L_x_118) ;  /* 0x0000000000048947 */ /* 0x000fea0003800000 */
[----:B------:R-:W-:Y:S01]  /*5130*/  BPT.TRAP 0x1 ;  /* 0x000000040000795c */ /* 0x000fe20000300000 */
.L_x_118:
[----:B------:R-:W0:Y:S01]  /*5140*/  S2R R3, SR_CgaCtaId ;  /* 0x0000000000037919 */ /* 0x000e220000008800 */
[----:B------:R-:W-:-:S04]  /*5150*/  MOV R2, 0x400 ;  /* 0x0000040000027802 */ /* 0x000fc80000000f00 */
[----:B0-----:R-:W-:Y:S02]  /*5160*/  LEA R3, R3, R2, 0x18 ;  /* 0x0000000203037211 */ /* 0x001fe400078ec0ff */
[----:B------:R-:W-:-:S03]  /*5170*/  SHF.L.U32 R2, R0, 0x1f, RZ ;  /* 0x0000001f00027819 */ /* 0x000fc600000006ff */
[----:B------:R-:W-:-:S04]  /*5180*/  VIADD R3, R3, 0x28 ;  /* 0x0000002803037836 */ /* 0x000fc80000000000 */
[C---:B------:R-:W-:Y:S02]  /*5190*/  IMAD R7, R12.reuse, 0x8, R3 ;  /* 0x000000080c077824 */ /* 0x040fe400078e0203 */
[----:B------:R-:W-:Y:S02]  /*51a0*/  VIADD R12, R12, 0x1 ;  /* 0x000000010c0c7836 */ /* 0x000fe40000000000 */
[----:B------:R-:W0:Y:S03]  /*51b0*/  SYNCS.PHASECHK.TRANS64.TRYWAIT P0, [R7+URZ], R2 ;  /* 0x00000002070075a7 */ /* 0x000e26000800017f */
[----:B------:R-:W-:-:S04]  /*51c0*/  ISETP.NE.AND P1, PT, R12, 0x5, PT ;  /* 0x000000050c00780c */ /* 0x000fc80003f25270 */
[----:B------:R-:W-:Y:S02]  /*51d0*/  SEL R5, RZ, 0x1, P1 ;  /* 0x00000001ff057807 */ /* 0x000fe40000800000 */
[----:B------:R-:W-:Y:S02]  /*51e0*/  SEL R12, R12, RZ, P1 ;  /* 0x000000ff0c0c7207 */ /* 0x000fe40000800000 */
[----:B------:R-:W-:-:S03]  /*51f0*/  LOP3.LUT R5, R0, R5, RZ, 0x3c, !PT ;  /* 0x0000000500057212 */ /* 0x000fc600078e3cff */
[----:B------:R-:W-:Y:S01]  /*5200*/  IMAD R9, R12, 0x8, R3 ;  /* 0x000000080c097824 */ /* 0x000fe200078e0203 */
[----:B------:R-:W-:Y:S01]  /*5210*/  SHF.L.U32 R4, R5, 0x1f, RZ ;  /* 0x0000001f05047819 */ /* 0x000fe200000006ff */
[----:B0-----:R-:W-:Y:S06]  /*5220*/  @!P0 BRA `(.L_x_119) ;  /* 0x0000000400008947 */ /* 0x001fec0003800000 */
.L_x_131:
[----:B------:R-:W1:Y:S01]  /*5230*/  SYNCS.PHASECHK.TRANS64.TRYWAIT P0, [R9+URZ], R4 ;  /* 0x00000004090075a7 */ /* 0x000e62000800017f */
[----:B------:R-:W-:-:S05]  /*5240*/  VIADD R0, R12, 0x1 ;  /* 0x000000010c007836 */ /* 0x000fca0000000000 */
[----:B------:R-:W-:-:S04]  /*5250*/  ISETP.NE.AND P1, PT, R0, 0x5, PT ;  /* 0x000000050000780c */ /* 0x000fc80003f25270 */
[----:B0-----:R-:W-:Y:S02]  /*5260*/  SEL R2, RZ, 0x1, P1 ;  /* 0x00000001ff027807 */ /* 0x001fe40000800000 */
[----:B------:R-:W-:Y:S02]  /*5270*/  SEL R0, R0, RZ, P1 ;  /* 0x000000ff00007207 */ /* 0x000fe40000800000 */
[----:B------:R-:W-:-:S03]  /*5280*/  LOP3.LUT R7, R5, R2, RZ, 0x3c, !PT ;  /* 0x0000000205077212 */ /* 0x000fc600078e3cff */
[----:B------:R-:W-:Y:S01]  /*5290*/  IMAD R6, R0, 0x8, R3 ;  /* 0x0000000800067824 */ /* 0x000fe200078e0203 */
[----:B------:R-:W-:Y:S01]  /*52a0*/  SHF.L.U32 R5, R7, 0x1f, RZ ;  /* 0x0000001f07057819 */ /* 0x000fe200000006ff */
[----:B-1----:R-:W-:Y:S06]  /*52b0*/  @!P0 BRA `(.L_x_120) ;  /* 0x0000000000f08947 */ /* 0x002fec0003800000 */
.L_x_132:
[----:B------:R-:W1:Y:S01]  /*52c0*/  SYNCS.PHASECHK.TRANS64.TRYWAIT P0, [R6+URZ], R5 ;  /* 0x00000005060075a7 */ /* 0x000e62000800017f */
[----:B------:R-:W-:-:S05]  /*52d0*/  VIADD R0, R0, 0x1 ;  /* 0x0000000100007836 */ /* 0x000fca0000000000 */
[----:B------:R-:W-:-:S04]  /*52e0*/  ISETP.NE.AND P1, PT, R0, 0x5, PT ;  /* 0x000000050000780c */ /* 0x000fc80003f25270 */
[----:B------:R-:W-:Y:S02]  /*52f0*/  SEL R2, RZ, 0x1, P1 ;  /* 0x00000001ff027807 */ /* 0x000fe40000800000 */
[----:B------:R-:W-:Y:S02]  /*5300*/  SEL R0, R0, RZ, P1 ;  /* 0x000000ff00007207 */ /* 0x000fe40000800000 */
[----:B------:R-:W-:-:S03]  /*5310*/  LOP3.LUT R7, R7, R2, RZ, 0x3c, !PT ;  /* 0x0000000207077212 */ /* 0x000fc600078e3cff */
[----:B0-----:R-:W-:Y:S01]  /*5320*/  IMAD R9, R0, 0x8, R3 ;  /* 0x0000000800097824 */ /* 0x001fe200078e0203 */
[----:B------:R-:W-:Y:S01]  /*5330*/  SHF.L.U32 R4, R7, 0x1f, RZ ;  /* 0x0000001f07047819 */ /* 0x000fe200000006ff */
[----:B-1----:R-:W-:Y:S06]  /*5340*/  @!P0 BRA `(.L_x_121) ;  /* 0x0000000000e08947 */ /* 0x002fec0003800000 */
.L_x_133:
[----:B------:R-:W1:Y:S01]  /*5350*/  SYNCS.PHASECHK.TRANS64.TRYWAIT P0, [R9+URZ], R4 ;  /* 0x00000004090075a7 */ /* 0x000e62000800017f */
[----:B------:R-:W-:-:S05]  /*5360*/  VIADD R0, R0, 0x1 ;  /* 0x0000000100007836 */ /* 0x000fca0000000000 */
[----:B------:R-:W-:-:S04]  /*5370*/  ISETP.NE.AND P1, PT, R0, 0x5, PT ;  /* 0x000000050000780c */ /* 0x000fc80003f25270 */
[----:B------:R-:W-:Y:S02]  /*5380*/  SEL R2, RZ, 0x1, P1 ;  /* 0x00000001ff027807 */ /* 0x000fe40000800000 */
[----:B------:R-:W-:Y:S02]  /*5390*/  SEL R0, R0, RZ, P1 ;  /* 0x000000ff00007207 */ /* 0x000fe40000800000 */
[----:B------:R-:W-:Y:S01]  /*53a0*/  LOP3.LUT R2, R7, R2, RZ, 0x3c, !PT ;  /* 0x0000000207027212 */ /* 0x000fe200078e3cff */
[----:B-1----:R-:W-:Y:S06]  /*53b0*/  @!P0 BRA `(.L_x_122) ;  /* 0x0000000000d88947 */ /* 0x002fec0003800000 */
.L_x_134:
[----:B------:R-:W-:Y:S01]  /*53c0*/  IMAD R3, R0, 0x8, R3 ;  /* 0x0000000800037824 */ /* 0x000fe200078e0203 */
[----:B------:R-:W-:-:S07]  /*53d0*/  SHF.L.U32 R0, R2, 0x1f, RZ ;  /* 0x0000001f02007819 */ /* 0x000fce00000006ff */
.L_x_123:
[----:B--2---:R2:W3:Y:S02]  /*53e0*/  SYNCS.PHASECHK.TRANS64.TRYWAIT P0, [R3+URZ], R0 ;  /* 0x00000000030075a7 */ /* 0x0044e4000800017f */
[----:B---3--:R-:W-:Y:S05]  /*53f0*/  @!P0 NANOSLEEP.SYNCS 0x989680 ;  /* 0x009896800000895d */ /* 0x008fea0003900000 */
[----:B------:R-:W3:Y:S02]  /*5400*/  @!P0 SYNCS.PHASECHK.TRANS64 P0, [R3+URZ], R0 ;  /* 0x00000000030085a7 */ /* 0x000ee4000800007f */
[----:B---3--:R-:W-:Y:S05]  /*5410*/  @!P0 BRA `(.L_x_123) ;  /* 0xfffffffc00f08947 */ /* 0x008fea000383ffff */
.L_x_117:
[----:B------:R-:W-:Y:S05]  /*5420*/  BSYNC B0 ;  /* 0x0000000000007941 */ /* 0x000fea0003800000 */
.L_x_116:
[----:B------:R-:W-:Y:S05]  /*5430*/  EXIT ;  /* 0x000000000000794d */ /* 0x000fea0003800000 */
.L_x_17:
[----:B-1----:R1:W2:Y:S02]  /*5440*/  SYNCS.PHASECHK.TRANS64.TRYWAIT P1, [R3+URZ], R0 ;  /* 0x00000000030075a7 */ /* 0x0022a4000802017f */
[----:B--2---:R-:W-:Y:S05]  /*5450*/  @!P1 NANOSLEEP.SYNCS 0x989680 ;  /* 0x009896800000995d */ /* 0x004fea0003900000 */
[----:B------:R-:W2:Y:S02]  /*5460*/  @!P1 SYNCS.PHASECHK.TRANS64 P1, [R3+URZ], R0 ;  /* 0x00000000030095a7 */ /* 0x000ea4000802007f */
[----:B--2---:R-:W-:Y:S05]  /*5470*/  @!P1 BRA `(.L_x_17) ;  /* 0xfffffffc00f09947 */ /* 0x004fea000383ffff */
[----:B------:R-:W-:Y:S05]  /*5480*/  BRA `(.L_x_16) ;  /* 0xffffffc0000c7947 */ /* 0x000fea000383ffff */
.L_x_22:
[----:B-1----:R1:W2:Y:S02]  /*5490*/  SYNCS.PHASECHK.TRANS64.TRYWAIT P1, [R5+URZ], R4 ;  /* 0x00000004050075a7 */ /* 0x0022a4000802017f */
[----:B--2---:R-:W-:Y:S05]  /*54a0*/  @!P1 NANOSLEEP.SYNCS 0x989680 ;  /* 0x009896800000995d */ /* 0x004fea0003900000 */
[----:B------:R-:W2:Y:S02]  /*54b0*/  @!P1 SYNCS.PHASECHK.TRANS64 P1, [R5+URZ], R4 ;  /* 0x00000004050095a7 */ /* 0x000ea4000802007f */
[----:B--2---:R-:W-:Y:S05]  /*54c0*/  @!P1 BRA `(.L_x_22) ;  /* 0xfffffffc00f09947 */ /* 0x004fea000383ffff */
[----:B------:R-:W-:Y:S05]  /*54d0*/  BRA `(.L_x_21) ;  /* 0xffffffc0008c7947 */ /* 0x000fea000383ffff */
.L_x_103:
[----:B------:R-:W-:Y:S01]  /*54e0*/  BSSY B1, `(.L_x_124) ;  /* 0x0000006000017945 */ /* 0x000fe20003800000 */
[----:B------:R-:W-:-:S07]  /*54f0*/  IMAD.MOV.U32 R15, RZ, RZ, -0x1 ;  /* 0xffffffffff0f7424 */ /* 0x000fce00078e00ff */
[----:B------:R-:W-:Y:S05]  /*5500*/  WARPSYNC.COLLECTIVE R15, `(.L_x_125) ;  /* 0x000000000f0c7348 */ /* 0x000fea0003c00000 */
[----:B------:R-:W-:Y:S02]  /*5510*/  ELECT P6, UR62, PT ;  /* 0x00000000003e782f */ /* 0x000fe400038c0000 */
[----:B------:R-:W-:Y:S01]  /*5520*/  MOV R14, UR62 ;  /* 0x0000003e000e7c02 */ /* 0x000fe20008000f00 */
[----:B------:R-:W-:Y:S10]  /*5530*/  ENDCOLLECTIVE ;  /* 0x000000000000791b */ /* 0x000ff40003800000 */
.L_x_125:
[----:B------:R-:W-:Y:S05]  /*5540*/  BSYNC B1 ;  /* 0x0000000000017941 */ /* 0x000fea0003800000 */
.L_x_124:
[----:B------:R-:W-:Y:S05]  /*5550*/  BRA `(.L_x_126) ;  /* 0xfffffff000287947 */ /* 0x000fea000383ffff */
.L_x_106:
[----:B0-----:R0:W1:Y:S02]  /*5560*/  SYNCS.PHASECHK.TRANS64.TRYWAIT P1, [R14+URZ+0x28], R7 ;  /* 0x000028070e0075a7 */ /* 0x001064000802017f */
[----:B-1----:R-:W-:Y:S05]  /*5570*/  @!P1 NANOSLEEP.SYNCS 0x989680 ;  /* 0x009896800000995d */ /* 0x002fea0003900000 */
[----:B------:R-:W1:Y:S02]  /*5580*/  @!P1 SYNCS.PHASECHK.TRANS64 P1, [R14+URZ+0x28], R7 ;  /* 0x000028070e0095a7 */ /* 0x000e64000802007f */
[----:B-1----:R-:W-:Y:S05]  /*5590*/  @!P1 BRA `(.L_x_106) ;  /* 0xfffffffc00f09947 */ /* 0x002fea000383ffff */
[----:B------:R-:W-:Y:S05]  /*55a0*/  BRA `(.L_x_127) ;  /* 0xfffffff0005c7947 */ /* 0x000fea000383ffff */
.L_x_115:
[----:B------:R-:W-:Y:S01]  /*55b0*/  BSSY B0, `(.L_x_128) ;  /* 0x0000006000007945 */ /* 0x000fe20003800000 */
[----:B------:R-:W-:-:S07]  /*55c0*/  IMAD.MOV.U32 R15, RZ, RZ, -0x1 ;  /* 0xffffffffff0f7424 */ /* 0x000fce00078e00ff */
[----:B------:R-:W-:Y:S05]  /*55d0*/  WARPSYNC.COLLECTIVE R15, `(.L_x_129) ;  /* 0x000000000f0c7348 */ /* 0x000fea0003c00000 */
[----:B------:R-:W-:Y:S02]  /*55e0*/  ELECT P6, UR62, PT ;  /* 0x00000000003e782f */ /* 0x000fe400038c0000 */
[----:B------:R-:W-:Y:S01]  /*55f0*/  MOV R14, UR62 ;  /* 0x0000003e000e7c02 */ /* 0x000fe20008000f00 */
[----:B------:R-:W-:Y:S10]  /*5600*/  ENDCOLLECTIVE ;  /* 0x000000000000791b */ /* 0x000ff40003800000 */
.L_x_129:
[----:B------:R-:W-:Y:S05]  /*5610*/  BSYNC B0 ;  /* 0x0000000000007941 */ /* 0x000fea0003800000 */
.L_x_128:
[----:B------:R-:W-:Y:S05]  /*5620*/  BRA `(.L_x_130) ;  /* 0xfffffff800ac7947 */ /* 0x000fea000383ffff */
.L_x_119:
[----:B0-----:R0:W1:Y:S02]  /*5630*/  SYNCS.PHASECHK.TRANS64.TRYWAIT P0, [R7+URZ], R2 ;  /* 0x00000002070075a7 */ /* 0x001064000800017f */
[----:B-1----:R-:W-:Y:S05]  /*5640*/  @!P0 NANOSLEEP.SYNCS 0x989680 ;  /* 0x009896800000895d */ /* 0x002fea0003900000 */
[----:B------:R-:W1:Y:S02]  /*5650*/  @!P0 SYNCS.PHASECHK.TRANS64 P0, [R7+URZ], R2 ;  /* 0x00000002070085a7 */ /* 0x000e64000800007f */
[----:B-1----:R-:W-:Y:S05]  /*5660*/  @!P0 BRA `(.L_x_119) ;  /* 0xfffffffc00f08947 */ /* 0x002fea000383ffff */
[----:B------:R-:W-:Y:S05]  /*5670*/  BRA `(.L_x_131) ;  /* 0xfffffff800ec7947 */ /* 0x000fea000383ffff */
.L_x_120:
[----:B0-----:R0:W1:Y:S02]  /*5680*/  SYNCS.PHASECHK.TRANS64.TRYWAIT P0, [R9+URZ], R4 ;  /* 0x00000004090075a7 */ /* 0x001064000800017f */
[----:B-1----:R-:W-:Y:S05]  /*5690*/  @!P0 NANOSLEEP.SYNCS 0x989680 ;  /* 0x009896800000895d */ /* 0x002fea0003900000 */
[----:B------:R-:W1:Y:S02]  /*56a0*/  @!P0 SYNCS.PHASECHK.TRANS64 P0, [R9+URZ], R4 ;  /* 0x00000004090085a7 */ /* 0x000e64000800007f */
[----:B-1----:R-:W-:Y:S05]  /*56b0*/  @!P0 BRA `(.L_x_120) ;  /* 0xfffffffc00f08947 */ /* 0x002fea000383ffff */
[----:B------:R-:W-:Y:S05]  /*56c0*/  BRA `(.L_x_132) ;  /* 0xfffffff800fc7947 */ /* 0x000fea000383ffff */
.L_x_121:
[----:B0-----:R0:W1:Y:S02]  /*56d0*/  SYNCS.PHASECHK.TRANS64.TRYWAIT P0, [R6+URZ], R5 ;  /* 0x00000005060075a7 */ /* 0x001064000800017f */
[----:B-1----:R-:W-:Y:S05]  /*56e0*/  @!P0 NANOSLEEP.SYNCS 0x989680 ;  /* 0x009896800000895d */ /* 0x002fea0003900000 */
[----:B------:R-:W1:Y:S02]  /*56f0*/  @!P0 SYNCS.PHASECHK.TRANS64 P0, [R6+URZ], R5 ;  /* 0x00000005060085a7 */ /* 0x000e64000800007f */
[----:B-1----:R-:W-:Y:S05]  /*5700*/  @!P0 BRA `(.L_x_121) ;  /* 0xfffffffc00f08947 */ /* 0x002fea000383ffff */
[----:B------:R-:W-:Y:S05]  /*5710*/  BRA `(.L_x_133) ;  /* 0xfffffffc000c7947 */ /* 0x000fea000383ffff */
.L_x_122:
[----:B-1----:R1:W2:Y:S02]  /*5720*/  SYNCS.PHASECHK.TRANS64.TRYWAIT P0, [R9+URZ], R4 ;  /* 0x00000004090075a7 */ /* 0x0022a4000800017f */
[----:B--2---:R-:W-:Y:S05]  /*5730*/  @!P0 NANOSLEEP.SYNCS 0x989680 ;  /* 0x009896800000895d */ /* 0x004fea0003900000 */
[----:B------:R-:W2:Y:S02]  /*5740*/  @!P0 SYNCS.PHASECHK.TRANS64 P0, [R9+URZ], R4 ;  /* 0x00000004090085a7 */ /* 0x000ea4000800007f */
[----:B--2---:R-:W-:Y:S05]  /*5750*/  @!P0 BRA `(.L_x_122) ;  /* 0xfffffffc00f08947 */ /* 0x004fea000383ffff */
[----:B------:R-:W-:Y:S05]  /*5760*/  BRA `(.L_x_134) ;  /* 0xfffffffc00147947 */ /* 0x000fea000383ffff */
.L_x_135:
[----:B------:R-:W-:-:S00]  /*5770*/  BRA `(.L_x_135) ;  /* 0xfffffffc00fc7947 */ /* 0x000fc0000383ffff */
[----:B------:R-:W-:-:S00]  /*5780*/  NOP ;  /* 0x0000000000007918 */ /* 0x000fc00000000000 */
[----:B------:R-:W-:-:S00]  /*5790*/  NOP ;  /* 0x0000000000007918 */ /* 0x000fc00000000000 */
[----:B------:R-:W-:-:S00]  /*57a0*/  NOP ;  /* 0x0000000000007918 */ /* 0x000fc00000000000 */
[----:B------:R-:W-:-:S00]  /*57b0*/  NOP ;  /* 0x0000000000007918 */ /* 0x000fc00000000000 */
[----:B------:R-:W-:-:S00]  /*57c0*/  NOP ;  /* 0x0000000000007918 */ /* 0x000fc00000000000 */
[----:B------:R-:W-:-:S00]  /*57d0*/  NOP ;  /* 0x0000000000007918 */ /* 0x000fc00000000000 */
[----:B------:R-:W-:-:S00]  /*57e0*/  NOP ;  /* 0x0000000000007918 */ /* 0x000fc00000000000 */
[----:B------:R-:W-:-:S00]  /*57f0*/  NOP ;  /* 0x0000000000007918 */ /* 0x000fc00000000000 */
.L_x_136:


//--------------------- .nv.global.init           --------------------------
	.section	.nv.global.init,"aw",@progbits
.nv.global.init:
	.type		$str$22,@object
	.size		$str$22,($str$23 - $str$22)
$str$22:
        /*0000*/ 	.byte	0x6b, 0x5f, 0x74, 0x69, 0x6c, 0x65, 0x5f, 0x63, 0x6f, 0x75, 0x6e, 0x74, 0x20, 0x3e, 0x3d, 0x20
        /*0010*/ 	.byte	0x31, 0x00
	.type		$str$23,@object
	.size		$str$23,(__unnamed_1 - $str$23)
$str$23:
        /*0012*/ 	.byte	0x2f, 0x74, 0x6d, 0x70, 0x2f, 0x63, 0x75, 0x74, 0x6c, 0x61, 0x73, 0x73, 0x5f, 0x73, 0x77, 0x65
        /*0022*/ 	.byte	0x65, 0x70, 0x5f, 0x73, 0x72, 0x63, 0x2f, 0x69, 0x6e, 0x63, 0x6c, 0x75, 0x64, 0x65, 0x2f, 0x63
        /*0032*/ 	.byte	0x75, 0x74, 0x6c, 0x61, 0x73, 0x73, 0x2f, 0x67, 0x65, 0x6d, 0x6d, 0x2f, 0x63, 0x6f, 0x6c, 0x6c
        /*0042*/ 	.byte	0x65, 0x63, 0x74, 0x69, 0x76, 0x65, 0x2f, 0x73, 0x6d, 0x39, 0x30, 0x5f, 0x6d, 0x6d, 0x61, 0x5f
        /*0052*/ 	.byte	0x74, 0x6d, 0x61, 0x5f, 0x67, 0x6d, 0x6d, 0x61, 0x5f, 0x73, 0x73, 0x5f, 0x77, 0x61, 0x72, 0x70
        /*0062*/ 	.byte	0x73, 0x70, 0x65, 0x63, 0x69, 0x61, 0x6c, 0x69, 0x7a, 0x65, 0x64, 0x2e, 0x68, 0x70, 0x70, 0x00
	.type		__unnamed_1,@object
	.size		__unnamed_1,(.L_0 - __unnamed_1)
__unnamed_1:
        /*0072*/ 	.byte	0x76, 0x6f, 0x69, 0x64, 0x20, 0x63, 0x75, 0x74, 0x6c, 0x61, 0x73, 0x73, 0x3a, 0x3a, 0x67, 0x65
        /* <DEDUP_REMOVED lines=171> */
        /*0b32*/ 	.byte	0x3a, 0x3a, 0x69, 0x64, 0x65, 0x6e, 0x74, 0x69, 0x74, 0x79, 0x5d, 0x00
.L_0:


//--------------------- .nv.shared._ZN7cutlass13device_kernelINS_4gemm6kernel13GemmUniversalIN4cute5tupleIJiiiiEEENS1_10collective13CollectiveMmaINS1_34MainloopSm90TmaGmmaWarpSpecializedILi5ENS5_IJNS4_1CILi1EEESB_SB_EEENS1_35KernelTmaWarpSpecializedCooperativeEEENS5_IJNSA_ILi128EEENSA_ILi64EEENSA_ILi32EEEEEEaNS5_IJlSB_lEEEaSJ_NS4_8TiledMMAINS4_8MMA_AtomIJNS4_4SM904GMMA26MMA_64x64x32_S32S8S8_SS_TNEEEENS4_6LayoutINS5_IJNSA_ILi2EEESB_SB_EEENS5_IJSB_NSA_ILi0EEEST_EEEEENS5_IJNS4_10UnderscoreESW_SW_EEEEENS4_13SM90_TMA_LOADENS4_14ComposedLayoutINS4_7SwizzleILi1ELi4ELi3EEENS4_18smem_ptr_flag_bitsILi8EEENSQ_INS5_IJNSA_ILi8EEESH_EEENS5_IJSH_SB_EEEEEEEvNS4_8identityESZ_S19_vS1A_EENS_8epilogue10collective6detail29Sm90TmaWarpSpecializedAdapterINS1D_15DefaultEpilogueIaSJ_SJ_NS1C_6thread17LinearCombinationIaLi1EiiLNS1H_9ScaleType4KindE0ELNS_15FloatRoundStyleE2EaEENS1_15EpilogueDefaultEEEEEvvEEEEvNT_6ParamsE --------------------------
	.section	.nv.shared._ZN7cutlass13device_kernelINS_4gemm6kernel13GemmUniversalIN4cute5tupleIJiiiiEEENS1_10collective13CollectiveMmaINS1_34MainloopSm90TmaGmmaWarpSpecializedILi5ENS5_IJNS4_1CILi1EEESB_SB_EEENS1_35KernelTmaWarpSpecializedCooperativeEEENS5_IJNSA_ILi128EEENSA_ILi64EEENSA_ILi32EEEEEEaNS5_IJlSB_lEEEaSJ_NS4_8TiledMMAINS4_8MMA_AtomIJNS4_4SM904GMMA26MMA_64x64x32_S32S8S8_SS_TNEEEENS4_6LayoutINS5_IJNSA_ILi2EEESB_SB_EEENS5_IJSB_NSA_ILi0EEEST_EEEEENS5_IJNS4_10UnderscoreESW_SW_EEEEENS4_13SM90_TMA_LOADENS4_14ComposedLayoutINS4_7SwizzleILi1ELi4ELi3EEENS4_18smem_ptr_flag_bitsILi8EEENSQ_INS5_IJNSA_ILi8EEESH_EEENS5_IJSH_SB_EEEEEEEvNS4_8identityESZ_S19_vS1A_EENS_8epilogue10collective6detail29Sm90TmaWarpSpecializedAdapterINS1D_15DefaultEpilogueIaSJ_SJ_NS1C_6thread17LinearCombinationIaLi1EiiLNS1H_9ScaleType4KindE0ELNS_15FloatRoundStyleE2EaEENS1_15EpilogueDefaultEEEEEvvEEEEvNT_6ParamsE,"aw",@nobits
	.sectionflags	@""
	.align	16
	.zero		1024


//--------------------- .nv.shared.reserved.0     --------------------------
	.section	.nv.shared.reserved.0,"aw",@nobits
	.weak		__nv_reservedSMEM_offset_0_alias
	.size		__nv_reservedSMEM_offset_0_alias, 0, 0
	.other		__nv_reservedSMEM_offset_0_alias,@"STO_CUDA_RESERVED_SHARED STV_DEFAULT"
__nv_reservedSMEM_offset_0_alias:
	.zero		0


//--------------------- .nv.global                --------------------------
	.section	.nv.global,"aw",@nobits
.nv.global:
	.type		_ZN39_INTERNAL_a3b2cd44_4_k_cu_cb5b9354_48744cute1_E,@object
	.size		_ZN39_INTERNAL_a3b2cd44_4_k_cu_cb5b9354_48744cute1_E,(_ZN39_INTERNAL_a3b2cd44_4_k_cu_cb5b9354_48744cuda3std3__45__cpo6cbeginE - _ZN39_INTERNAL_a3b2cd44_4_k_cu_cb5b9354_48744cute1_E)
_ZN39_INTERNAL_a3b2cd44_4_k_cu_cb5b9354_48744cute1_E:
	.zero		1
	.type		_ZN39_INTERNAL_a3b2cd44_4_k_cu_cb5b9354_48744cuda3std3__45__cpo6cbeginE,@object
	.size		_ZN39_INTERNAL_a3b2cd44_4_k_cu_cb5b9354_48744cuda3std3__45__cpo6cbeginE,(_ZN39_INTERNAL_a3b2cd44_4_k_cu_cb5b9354_48744cuda3std3__48in_placeE - _ZN39_INTERNAL_a3b2cd44_4_k_cu_cb5b9354_48744cuda3std3__45__cpo6cbeginE)
_ZN39_INTERNAL_a3b2cd44_4_k_cu_cb5b9354_48744cuda3std3__45__cpo6cbeginE:
	.zero		1
	.type		_ZN39_INTERNAL_a3b2cd44_4_k_cu_cb5b9354_48744cuda3std3__48in_placeE,@object
	.size		_ZN39_INTERNAL_a3b2cd44_4_k_cu_cb5b9354_48744cuda3std3__48in_placeE,(_ZN39_INTERNAL_a3b2cd44_4_k_cu_cb5b9354_48744cuda3std6ranges3__45__cpo9iter_moveE - _ZN39_INTERNAL_a3b2cd44_4_k_cu_cb5b9354_48744cuda3std3__48in_placeE)
_ZN39_INTERNAL_a3b2cd44_4_k_cu_cb5b9354_48744cuda3std3__48in_placeE:
	.zero		1
	.type		_ZN39_INTERNAL_a3b2cd44_4_k_cu_cb5b9354_48744cuda3std6ranges3__45__cpo9iter_moveE,@object
	.size		_ZN39_INTERNAL_a3b2cd44_4_k_cu_cb5b9354_48744cuda3std6ranges3__45__cpo9iter_moveE,(_ZN39_INTERNAL_a3b2cd44_4_k_cu_cb5b9354_48744cuda3std3__45__cpo5beginE - _ZN39_INTERNAL_a3b2cd44_4_k_cu_cb5b9354_48744cuda3std6ranges3__45__cpo9iter_moveE)
_ZN39_INTERNAL_a3b2cd44_4_k_cu_cb5b9354_48744cuda3std6ranges3__45__cpo9iter_moveE:
	.zero		1
	.type		_ZN39_INTERNAL_a3b2cd44_4_k_cu_cb5b9354_48744cuda3std3__45__cpo5beginE,@object
	.size		_ZN39_INTERNAL_a3b2cd44_4_k_cu_cb5b9354_48744cuda3std3__45__cpo5beginE,(_ZN39_INTERNAL_a3b2cd44_4_k_cu_cb5b9354_48744cuda3std3__441_GLOBAL__N__a3b2cd44_4_k_cu_cb5b9354_48746ignoreE - _ZN39_INTERNAL_a3b2cd44_4_k_cu_cb5b9354_48744cuda3std3__45__cpo5beginE)
_ZN39_INTERNAL_a3b2cd44_4_k_cu_cb5b9354_48744cuda3std3__45__cpo5beginE:
	.zero		1
	.type		_ZN39_INTERNAL_a3b2cd44_4_k_cu_cb5b9354_48744cuda3std3__441_GLOBAL__N__a3b2cd44_4_k_cu_cb5b9354_48746ignoreE,@object
	.size		_ZN39_INTERNAL_a3b2cd44_4_k_cu_cb5b9354_48744cuda3std3__441_GLOBAL__N__a3b2cd44_4_k_cu_cb5b9354_48746ignoreE,(_ZN39_INTERNAL_a3b2cd44_4_k_cu_cb5b9354_48744cute7productE - _ZN39_INTERNAL_a3b2cd44_4_k_cu_cb5b9354_48744cuda3std3__441_GLOBAL__N__a3b2cd44_4_k_cu_cb5b9354_48746ignoreE)
_ZN39_INTERNAL_a3b2cd44_4_k_cu_cb5b9354_48744cuda3std3__441_GLOBAL__N__a3b2cd44_4_k_cu_cb5b9354_48746ignoreE:
	.zero		1
	.type		_ZN39_INTERNAL_a3b2cd44_4_k_cu_cb5b9354_48744cute7productE,@object
	.size		_ZN39_INTERNAL_a3b2cd44_4_k_cu_cb5b9354_48744cute7productE,(_ZN39_INTERNAL_a3b2cd44_4_k_cu_cb5b9354_48744cuda3std3__45__cpo3endE - _ZN39_INTERNAL_a3b2cd44_4_k_cu_cb5b9354_48744cute7productE)
_ZN39_INTERNAL_a3b2cd44_4_k_cu_cb5b9354_48744cute7productE:
	.zero		1
	.type		_ZN39_INTERNAL_a3b2cd44_4_k_cu_cb5b9354_48744cuda3std3__45__cpo3endE,@object
	.size		_ZN39_INTERNAL_a3b2cd44_4_k_cu_cb5b9354_48744cuda3std3__45__cpo3endE,(_ZN39_INTERNAL_a3b2cd44_4_k_cu_cb5b9354_48744cuda3std3__419piecewise_constructE - _ZN39_INTERNAL_a3b2cd44_4_k_cu_cb5b9354_48744cuda3std3__45__cpo3endE)
_ZN39_INTERNAL_a3b2cd44_4_k_cu_cb5b9354_48744cuda3std3__45__cpo3endE:
	.zero		1
	.type		_ZN39_INTERNAL_a3b2cd44_4_k_cu_cb5b9354_48744cuda3std3__419piecewise_constructE,@object
	.size		_ZN39_INTERNAL_a3b2cd44_4_k_cu_cb5b9354_48744cuda3std3__419piecewise_constructE,(_ZN39_INTERNAL_a3b2cd44_4_k_cu_cb5b9354_48744cuda3std3__45__cpo4cendE - _ZN39_INTERNAL_a3b2cd44_4_k_cu_cb5b9354_48744cuda3std3__419piecewise_constructE)
_ZN39_INTERNAL_a3b2cd44_4_k_cu_cb5b9354_48744cuda3std3__419piecewise_constructE:
	.zero		1
	.type		_ZN39_INTERNAL_a3b2cd44_4_k_cu_cb5b9354_48744cuda3std3__45__cpo4cendE,@object
	.size		_ZN39_INTERNAL_a3b2cd44_4_k_cu_cb5b9354_48744cuda3std3__45__cpo4cendE,(_ZN39_INTERNAL_a3b2cd44_4_k_cu_cb5b9354_48744cuda3std6ranges3__45__cpo4swapE - _ZN39_INTERNAL_a3b2cd44_4_k_cu_cb5b9354_48744cuda3std3__45__cpo4cendE)
_ZN39_INTERNAL_a3b2cd44_4_k_cu_cb5b9354_48744cuda3std3__45__cpo4cendE:
	.zero		1
	.type		_ZN39_INTERNAL_a3b2cd44_4_k_cu_cb5b9354_48744cuda3std6ranges3__45__cpo4swapE,@object
	.size		_ZN39_INTERNAL_a3b2cd44_4_k_cu_cb5b9354_48744cuda3std6ranges3__45__cpo4swapE,(.L_8 - _ZN39_INTERNAL_a3b2cd44_4_k_cu_cb5b9354_48744cuda3std6ranges3__45__cpo4swapE)
_ZN39_INTERNAL_a3b2cd44_4_k_cu_cb5b9354_48744cuda3std6ranges3__45__cpo4swapE:
	.zero		1
.L_8:


//--------------------- .nv.constant0._ZN7cutlass13device_kernelINS_4gemm6kernel13GemmUniversalIN4cute5tupleIJiiiiEEENS1_10collective13CollectiveMmaINS1_34MainloopSm90TmaGmmaWarpSpecializedILi5ENS5_IJNS4_1CILi1EEESB_SB_EEENS1_35KernelTmaWarpSpecializedCooperativeEEENS5_IJNSA_ILi128EEENSA_ILi64EEENSA_ILi32EEEEEEaNS5_IJlSB_lEEEaSJ_NS4_8TiledMMAINS4_8MMA_AtomIJNS4_4SM904GMMA26MMA_64x64x32_S32S8S8_SS_TNEEEENS4_6LayoutINS5_IJNSA_ILi2EEESB_SB_EEENS5_IJSB_NSA_ILi0EEEST_EEEEENS5_IJNS4_10UnderscoreESW_SW_EEEEENS4_13SM90_TMA_LOADENS4_14ComposedLayoutINS4_7SwizzleILi1ELi4ELi3EEENS4_18smem_ptr_flag_bitsILi8EEENSQ_INS5_IJNSA_ILi8EEESH_EEENS5_IJSH_SB_EEEEEEEvNS4_8identityESZ_S19_vS1A_EENS_8epilogue10collective6detail29Sm90TmaWarpSpecializedAdapterINS1D_15DefaultEpilogueIaSJ_SJ_NS1C_6thread17LinearCombinationIaLi1EiiLNS1H_9ScaleType4KindE0ELNS_15FloatRoundStyleE2EaEENS1_15EpilogueDefaultEEEEEvvEEEEvNT_6ParamsE --------------------------
	.section	.nv.constant0._ZN7cutlass13device_kernelINS_4gemm6kernel13GemmUniversalIN4cute5tupleIJiiiiEEENS1_10collective13CollectiveMmaINS1_34MainloopSm90TmaGmmaWarpSpecializedILi5ENS5_IJNS4_1CILi1EEESB_SB_EEENS1_35KernelTmaWarpSpecializedCooperativeEEENS5_IJNSA_ILi128EEENSA_ILi64EEENSA_ILi32EEEEEEaNS5_IJlSB_lEEEaSJ_NS4_8TiledMMAINS4_8MMA_AtomIJNS4_4SM904GMMA26MMA_64x64x32_S32S8S8_SS_TNEEEENS4_6LayoutINS5_IJNSA_ILi2EEESB_SB_EEENS5_IJSB_NSA_ILi0EEEST_EEEEENS5_IJNS4_10UnderscoreESW_SW_EEEEENS4_13SM90_TMA_LOADENS4_14ComposedLayoutINS4_7SwizzleILi1ELi4ELi3EEENS4_18smem_ptr_flag_bitsILi8EEENSQ_INS5_IJNSA_ILi8EEESH_EEENS5_IJSH_SB_EEEEEEEvNS4_8identityESZ_S19_vS1A_EENS_8epilogue10collective6detail29Sm90TmaWarpSpecializedAdapterINS1D_15DefaultEpilogueIaSJ_SJ_NS1C_6thread17LinearCombinationIaLi1EiiLNS1H_9ScaleType4KindE0ELNS_15FloatRoundStyleE2EaEENS1_15EpilogueDefaultEEEEEvvEEEEvNT_6ParamsE,"a",@progbits
	.sectionflags	@""
	.align	4
.nv.constant0._ZN7cutlass13device_kernelINS_4gemm6kernel13GemmUniversalIN4cute5tupleIJiiiiEEENS1_10collective13CollectiveMmaINS1_34MainloopSm90TmaGmmaWarpSpecializedILi5ENS5_IJNS4_1CILi1EEESB_SB_EEENS1_35KernelTmaWarpSpecializedCooperativeEEENS5_IJNSA_ILi128EEENSA_ILi64EEENSA_ILi32EEEEEEaNS5_IJlSB_lEEEaSJ_NS4_8TiledMMAINS4_8MMA_AtomIJNS4_4SM904GMMA26MMA_64x64x32_S32S8S8_SS_TNEEEENS4_6LayoutINS5_IJNSA_ILi2EEESB_SB_EEENS5_IJSB_NSA_ILi0EEEST_EEEEENS5_IJNS4_10UnderscoreESW_SW_EEEEENS4_13SM90_TMA_LOADENS4_14ComposedLayoutINS4_7SwizzleILi1ELi4ELi3EEENS4_18smem_ptr_flag_bitsILi8EEENSQ_INS5_IJNSA_ILi8EEESH_EEENS5_IJSH_SB_EEEEEEEvNS4_8identityESZ_S19_vS1A_EENS_8epilogue10collective6detail29Sm90TmaWarpSpecializedAdapterINS1D_15DefaultEpilogueIaSJ_SJ_NS1C_6thread17LinearCombinationIaLi1EiiLNS1H_9ScaleType4KindE0ELNS_15FloatRoundStyleE2EaEENS1_15EpilogueDefaultEEEEEvvEEEEvNT_6ParamsE:
	.zero		1664


//--------------------- SYMBOLS --------------------------

	.type		.nv.reservedSmem.offset0,@object
	.size		.nv.reservedSmem.offset0,0x4
	.type		__assertfail,@function
